//
// Generated by NVIDIA NVVM Compiler
//
// Compiler Build ID: CL-36424714
// Cuda compilation tools, release 13.0, V13.0.88
// Based on NVVM 20.0.0
//

.version 9.0
.target sm_100
.address_size 64

	// .globl	_Z7cu_inityP17curandStateXORWOWm
.global .align 4 .b8 precalc_xorwow_matrix[102400];
.global .align 4 .b8 precalc_xorwow_offset_matrix[102400];
.global .align 4 .b8 mrg32k3aM1[2304];
.global .align 4 .b8 mrg32k3aM2[2304];
.global .align 4 .b8 mrg32k3aM1SubSeq[2016];
.global .align 4 .b8 mrg32k3aM2SubSeq[2016];
.global .align 4 .b8 mrg32k3aM1Seq[2304];
.global .align 4 .b8 mrg32k3aM2Seq[2304];
.const .align 8 .b8 __cr_lgamma_table[72];
.extern .shared .align 16 .b8 cache[];

.visible .entry _Z7cu_inityP17curandStateXORWOWm(
	.param .u64 _Z7cu_inityP17curandStateXORWOWm_param_0,
	.param .u64 .ptr .align 1 _Z7cu_inityP17curandStateXORWOWm_param_1,
	.param .u64 _Z7cu_inityP17curandStateXORWOWm_param_2
)
{
	.reg .pred 	%p<25>;
	.reg .b32 	%r<414>;
	.reg .b64 	%rd<19>;

	ld.param.u64 	%rd8, [_Z7cu_inityP17curandStateXORWOWm_param_0];
	ld.param.u64 	%rd9, [_Z7cu_inityP17curandStateXORWOWm_param_1];
	ld.param.u64 	%rd10, [_Z7cu_inityP17curandStateXORWOWm_param_2];
	mov.u32 	%r182, %tid.x;
	mov.u32 	%r183, %ctaid.x;
	mov.u32 	%r184, %ntid.x;
	mad.lo.s32 	%r185, %r183, %r184, %r182;
	cvt.s64.s32 	%rd18, %r185;
	setp.le.u64 	%p1, %rd10, %rd18;
	@%p1 bra 	$L__BB0_44;
	cvt.u32.u64 	%r186, %rd18;
	cvta.to.global.u64 	%rd11, %rd9;
	mad.lo.s64 	%rd2, %rd18, 48, %rd11;
	cvt.u32.u64 	%r187, %rd8;
	xor.b32  	%r188, %r187, -1429050551;
	mul.lo.s32 	%r189, %r188, 1099087573;
	{ .reg .b32 tmp; mov.b64 {tmp, %r190}, %rd8; }
	xor.b32  	%r191, %r190, -136515619;
	mul.lo.s32 	%r192, %r191, -1703105765;
	add.s32 	%r193, %r189, %r192;
	add.s32 	%r194, %r193, 6615241;
	add.s32 	%r195, %r189, 123456789;
	st.global.v2.u32 	[%rd2], {%r194, %r195};
	xor.b32  	%r196, %r189, 362436069;
	add.s32 	%r197, %r192, 521288629;
	st.global.v2.u32 	[%rd2+8], {%r196, %r197};
	xor.b32  	%r198, %r192, 88675123;
	add.s32 	%r199, %r189, 5783321;
	st.global.v2.u32 	[%rd2+16], {%r198, %r199};
	setp.eq.s32 	%p2, %r186, 0;
	@%p2 bra 	$L__BB0_43;
	mov.b32 	%r320, 0;
$L__BB0_3:
	and.b64  	%rd4, %rd18, 3;
	setp.eq.s64 	%p3, %rd4, 0;
	@%p3 bra 	$L__BB0_42;
	mul.wide.u32 	%rd12, %r320, 3200;
	mov.u64 	%rd13, precalc_xorwow_matrix;
	add.s64 	%rd5, %rd13, %rd12;
	cvt.u32.u64 	%r2, %rd4;
	mov.b32 	%r321, 0;
$L__BB0_5:
	mov.b32 	%r334, 0;
	mov.u32 	%r335, %r334;
	mov.u32 	%r336, %r334;
	mov.u32 	%r337, %r334;
	mov.u32 	%r338, %r334;
	mov.u32 	%r327, %r334;
$L__BB0_6:
	mul.wide.u32 	%rd14, %r327, 4;
	add.s64 	%rd15, %rd2, %rd14;
	ld.global.u32 	%r10, [%rd15+4];
	shl.b32 	%r11, %r327, 5;
	mov.b32 	%r333, 0;
$L__BB0_7:
	.pragma "nounroll";
	shr.u32 	%r204, %r10, %r333;
	and.b32  	%r205, %r204, 1;
	setp.eq.b32 	%p4, %r205, 1;
	not.pred 	%p5, %p4;
	add.s32 	%r206, %r11, %r333;
	mul.lo.s32 	%r207, %r206, 5;
	mul.wide.u32 	%rd16, %r207, 4;
	add.s64 	%rd6, %rd5, %rd16;
	@%p5 bra 	$L__BB0_9;
	ld.global.u32 	%r208, [%rd6];
	xor.b32  	%r338, %r338, %r208;
	ld.global.u32 	%r209, [%rd6+4];
	xor.b32  	%r337, %r337, %r209;
	ld.global.u32 	%r210, [%rd6+8];
	xor.b32  	%r336, %r336, %r210;
	ld.global.u32 	%r211, [%rd6+12];
	xor.b32  	%r335, %r335, %r211;
	ld.global.u32 	%r212, [%rd6+16];
	xor.b32  	%r334, %r334, %r212;
$L__BB0_9:
	and.b32  	%r214, %r204, 2;
	setp.eq.s32 	%p6, %r214, 0;
	@%p6 bra 	$L__BB0_11;
	ld.global.u32 	%r215, [%rd6+20];
	xor.b32  	%r338, %r338, %r215;
	ld.global.u32 	%r216, [%rd6+24];
	xor.b32  	%r337, %r337, %r216;
	ld.global.u32 	%r217, [%rd6+28];
	xor.b32  	%r336, %r336, %r217;
	ld.global.u32 	%r218, [%rd6+32];
	xor.b32  	%r335, %r335, %r218;
	ld.global.u32 	%r219, [%rd6+36];
	xor.b32  	%r334, %r334, %r219;
$L__BB0_11:
	and.b32  	%r221, %r204, 4;
	setp.eq.s32 	%p7, %r221, 0;
	@%p7 bra 	$L__BB0_13;
	ld.global.u32 	%r222, [%rd6+40];
	xor.b32  	%r338, %r338, %r222;
	ld.global.u32 	%r223, [%rd6+44];
	xor.b32  	%r337, %r337, %r223;
	ld.global.u32 	%r224, [%rd6+48];
	xor.b32  	%r336, %r336, %r224;
	ld.global.u32 	%r225, [%rd6+52];
	xor.b32  	%r335, %r335, %r225;
	ld.global.u32 	%r226, [%rd6+56];
	xor.b32  	%r334, %r334, %r226;
$L__BB0_13:
	and.b32  	%r228, %r204, 8;
	setp.eq.s32 	%p8, %r228, 0;
	@%p8 bra 	$L__BB0_15;
	ld.global.u32 	%r229, [%rd6+60];
	xor.b32  	%r338, %r338, %r229;
	ld.global.u32 	%r230, [%rd6+64];
	xor.b32  	%r337, %r337, %r230;
	ld.global.u32 	%r231, [%rd6+68];
	xor.b32  	%r336, %r336, %r231;
	ld.global.u32 	%r232, [%rd6+72];
	xor.b32  	%r335, %r335, %r232;
	ld.global.u32 	%r233, [%rd6+76];
	xor.b32  	%r334, %r334, %r233;
$L__BB0_15:
	and.b32  	%r235, %r204, 16;
	setp.eq.s32 	%p9, %r235, 0;
	@%p9 bra 	$L__BB0_17;
	ld.global.u32 	%r236, [%rd6+80];
	xor.b32  	%r338, %r338, %r236;
	ld.global.u32 	%r237, [%rd6+84];
	xor.b32  	%r337, %r337, %r237;
	ld.global.u32 	%r238, [%rd6+88];
	xor.b32  	%r336, %r336, %r238;
	ld.global.u32 	%r239, [%rd6+92];
	xor.b32  	%r335, %r335, %r239;
	ld.global.u32 	%r240, [%rd6+96];
	xor.b32  	%r334, %r334, %r240;
$L__BB0_17:
	and.b32  	%r242, %r204, 32;
	setp.eq.s32 	%p10, %r242, 0;
	@%p10 bra 	$L__BB0_19;
	ld.global.u32 	%r243, [%rd6+100];
	xor.b32  	%r338, %r338, %r243;
	ld.global.u32 	%r244, [%rd6+104];
	xor.b32  	%r337, %r337, %r244;
	ld.global.u32 	%r245, [%rd6+108];
	xor.b32  	%r336, %r336, %r245;
	ld.global.u32 	%r246, [%rd6+112];
	xor.b32  	%r335, %r335, %r246;
	ld.global.u32 	%r247, [%rd6+116];
	xor.b32  	%r334, %r334, %r247;
$L__BB0_19:
	and.b32  	%r249, %r204, 64;
	setp.eq.s32 	%p11, %r249, 0;
	@%p11 bra 	$L__BB0_21;
	ld.global.u32 	%r250, [%rd6+120];
	xor.b32  	%r338, %r338, %r250;
	ld.global.u32 	%r251, [%rd6+124];
	xor.b32  	%r337, %r337, %r251;
	ld.global.u32 	%r252, [%rd6+128];
	xor.b32  	%r336, %r336, %r252;
	ld.global.u32 	%r253, [%rd6+132];
	xor.b32  	%r335, %r335, %r253;
	ld.global.u32 	%r254, [%rd6+136];
	xor.b32  	%r334, %r334, %r254;
$L__BB0_21:
	and.b32  	%r256, %r204, 128;
	setp.eq.s32 	%p12, %r256, 0;
	@%p12 bra 	$L__BB0_23;
	ld.global.u32 	%r257, [%rd6+140];
	xor.b32  	%r338, %r338, %r257;
	ld.global.u32 	%r258, [%rd6+144];
	xor.b32  	%r337, %r337, %r258;
	ld.global.u32 	%r259, [%rd6+148];
	xor.b32  	%r336, %r336, %r259;
	ld.global.u32 	%r260, [%rd6+152];
	xor.b32  	%r335, %r335, %r260;
	ld.global.u32 	%r261, [%rd6+156];
	xor.b32  	%r334, %r334, %r261;
$L__BB0_23:
	and.b32  	%r263, %r204, 256;
	setp.eq.s32 	%p13, %r263, 0;
	@%p13 bra 	$L__BB0_25;
	ld.global.u32 	%r264, [%rd6+160];
	xor.b32  	%r338, %r338, %r264;
	ld.global.u32 	%r265, [%rd6+164];
	xor.b32  	%r337, %r337, %r265;
	ld.global.u32 	%r266, [%rd6+168];
	xor.b32  	%r336, %r336, %r266;
	ld.global.u32 	%r267, [%rd6+172];
	xor.b32  	%r335, %r335, %r267;
	ld.global.u32 	%r268, [%rd6+176];
	xor.b32  	%r334, %r334, %r268;
$L__BB0_25:
	and.b32  	%r270, %r204, 512;
	setp.eq.s32 	%p14, %r270, 0;
	@%p14 bra 	$L__BB0_27;
	ld.global.u32 	%r271, [%rd6+180];
	xor.b32  	%r338, %r338, %r271;
	ld.global.u32 	%r272, [%rd6+184];
	xor.b32  	%r337, %r337, %r272;
	ld.global.u32 	%r273, [%rd6+188];
	xor.b32  	%r336, %r336, %r273;
	ld.global.u32 	%r274, [%rd6+192];
	xor.b32  	%r335, %r335, %r274;
	ld.global.u32 	%r275, [%rd6+196];
	xor.b32  	%r334, %r334, %r275;
$L__BB0_27:
	and.b32  	%r277, %r204, 1024;
	setp.eq.s32 	%p15, %r277, 0;
	@%p15 bra 	$L__BB0_29;
	ld.global.u32 	%r278, [%rd6+200];
	xor.b32  	%r338, %r338, %r278;
	ld.global.u32 	%r279, [%rd6+204];
	xor.b32  	%r337, %r337, %r279;
	ld.global.u32 	%r280, [%rd6+208];
	xor.b32  	%r336, %r336, %r280;
	ld.global.u32 	%r281, [%rd6+212];
	xor.b32  	%r335, %r335, %r281;
	ld.global.u32 	%r282, [%rd6+216];
	xor.b32  	%r334, %r334, %r282;
$L__BB0_29:
	and.b32  	%r284, %r204, 2048;
	setp.eq.s32 	%p16, %r284, 0;
	@%p16 bra 	$L__BB0_31;
	ld.global.u32 	%r285, [%rd6+220];
	xor.b32  	%r338, %r338, %r285;
	ld.global.u32 	%r286, [%rd6+224];
	xor.b32  	%r337, %r337, %r286;
	ld.global.u32 	%r287, [%rd6+228];
	xor.b32  	%r336, %r336, %r287;
	ld.global.u32 	%r288, [%rd6+232];
	xor.b32  	%r335, %r335, %r288;
	ld.global.u32 	%r289, [%rd6+236];
	xor.b32  	%r334, %r334, %r289;
$L__BB0_31:
	and.b32  	%r291, %r204, 4096;
	setp.eq.s32 	%p17, %r291, 0;
	@%p17 bra 	$L__BB0_33;
	ld.global.u32 	%r292, [%rd6+240];
	xor.b32  	%r338, %r338, %r292;
	ld.global.u32 	%r293, [%rd6+244];
	xor.b32  	%r337, %r337, %r293;
	ld.global.u32 	%r294, [%rd6+248];
	xor.b32  	%r336, %r336, %r294;
	ld.global.u32 	%r295, [%rd6+252];
	xor.b32  	%r335, %r335, %r295;
	ld.global.u32 	%r296, [%rd6+256];
	xor.b32  	%r334, %r334, %r296;
$L__BB0_33:
	and.b32  	%r298, %r204, 8192;
	setp.eq.s32 	%p18, %r298, 0;
	@%p18 bra 	$L__BB0_35;
	ld.global.u32 	%r299, [%rd6+260];
	xor.b32  	%r338, %r338, %r299;
	ld.global.u32 	%r300, [%rd6+264];
	xor.b32  	%r337, %r337, %r300;
	ld.global.u32 	%r301, [%rd6+268];
	xor.b32  	%r336, %r336, %r301;
	ld.global.u32 	%r302, [%rd6+272];
	xor.b32  	%r335, %r335, %r302;
	ld.global.u32 	%r303, [%rd6+276];
	xor.b32  	%r334, %r334, %r303;
$L__BB0_35:
	and.b32  	%r305, %r204, 16384;
	setp.eq.s32 	%p19, %r305, 0;
	@%p19 bra 	$L__BB0_37;
	ld.global.u32 	%r306, [%rd6+280];
	xor.b32  	%r338, %r338, %r306;
	ld.global.u32 	%r307, [%rd6+284];
	xor.b32  	%r337, %r337, %r307;
	ld.global.u32 	%r308, [%rd6+288];
	xor.b32  	%r336, %r336, %r308;
	ld.global.u32 	%r309, [%rd6+292];
	xor.b32  	%r335, %r335, %r309;
	ld.global.u32 	%r310, [%rd6+296];
	xor.b32  	%r334, %r334, %r310;
$L__BB0_37:
	and.b32  	%r312, %r204, 32768;
	setp.eq.s32 	%p20, %r312, 0;
	@%p20 bra 	$L__BB0_39;
	ld.global.u32 	%r313, [%rd6+300];
	xor.b32  	%r338, %r338, %r313;
	ld.global.u32 	%r314, [%rd6+304];
	xor.b32  	%r337, %r337, %r314;
	ld.global.u32 	%r315, [%rd6+308];
	xor.b32  	%r336, %r336, %r315;
	ld.global.u32 	%r316, [%rd6+312];
	xor.b32  	%r335, %r335, %r316;
	ld.global.u32 	%r317, [%rd6+316];
	xor.b32  	%r334, %r334, %r317;
$L__BB0_39:
	add.s32 	%r333, %r333, 16;
	setp.ne.s32 	%p21, %r333, 32;
	@%p21 bra 	$L__BB0_7;
	mad.lo.s32 	%r318, %r327, -31, %r11;
	add.s32 	%r327, %r318, 1;
	setp.ne.s32 	%p22, %r327, 5;
	@%p22 bra 	$L__BB0_6;
	st.global.u32 	[%rd2+4], %r338;
	st.global.u32 	[%rd2+8], %r337;
	st.global.u32 	[%rd2+12], %r336;
	st.global.u32 	[%rd2+16], %r335;
	st.global.u32 	[%rd2+20], %r334;
	add.s32 	%r321, %r321, 1;
	setp.lt.u32 	%p23, %r321, %r2;
	@%p23 bra 	$L__BB0_5;
$L__BB0_42:
	shr.u64 	%rd7, %rd18, 2;
	add.s32 	%r320, %r320, 1;
	setp.gt.u64 	%p24, %rd18, 3;
	mov.u64 	%rd18, %rd7;
	@%p24 bra 	$L__BB0_3;
$L__BB0_43:
	mov.b32 	%r319, 0;
	st.global.v2.u32 	[%rd2+24], {%r319, %r319};
	st.global.u32 	[%rd2+32], %r319;
	mov.b64 	%rd17, 0;
	st.global.u64 	[%rd2+40], %rd17;
$L__BB0_44:
	ret;

}
	// .globl	_Z18cugen_curand_arrayP17curandStateXORWOWPim
.visible .entry _Z18cugen_curand_arrayP17curandStateXORWOWPim(
	.param .u64 .ptr .align 1 _Z18cugen_curand_arrayP17curandStateXORWOWPim_param_0,
	.param .u64 .ptr .align 1 _Z18cugen_curand_arrayP17curandStateXORWOWPim_param_1,
	.param .u64 _Z18cugen_curand_arrayP17curandStateXORWOWPim_param_2
)
{
	.reg .pred 	%p<2>;
	.reg .b32 	%r<21>;
	.reg .b32 	%f<4>;
	.reg .b64 	%rd<10>;

	ld.param.u64 	%rd2, [_Z18cugen_curand_arrayP17curandStateXORWOWPim_param_0];
	ld.param.u64 	%rd3, [_Z18cugen_curand_arrayP17curandStateXORWOWPim_param_1];
	ld.param.u64 	%rd4, [_Z18cugen_curand_arrayP17curandStateXORWOWPim_param_2];
	mov.u32 	%r1, %tid.x;
	mov.u32 	%r2, %ctaid.x;
	mov.u32 	%r3, %ntid.x;
	mad.lo.s32 	%r4, %r2, %r3, %r1;
	cvt.s64.s32 	%rd1, %r4;
	setp.le.u64 	%p1, %rd4, %rd1;
	@%p1 bra 	$L__BB1_2;
	cvta.to.global.u64 	%rd5, %rd2;
	cvta.to.global.u64 	%rd6, %rd3;
	mad.lo.s64 	%rd7, %rd1, 48, %rd5;
	ld.global.v2.u32 	{%r5, %r6}, [%rd7];
	shr.u32 	%r7, %r6, 2;
	xor.b32  	%r8, %r7, %r6;
	ld.global.v2.u32 	{%r9, %r10}, [%rd7+8];
	ld.global.v2.u32 	{%r11, %r12}, [%rd7+16];
	st.global.v2.u32 	[%rd7+8], {%r10, %r11};
	shl.b32 	%r13, %r12, 4;
	shl.b32 	%r14, %r8, 1;
	xor.b32  	%r15, %r14, %r13;
	xor.b32  	%r16, %r15, %r8;
	xor.b32  	%r17, %r16, %r12;
	st.global.v2.u32 	[%rd7+16], {%r12, %r17};
	add.s32 	%r18, %r5, 362437;
	st.global.v2.u32 	[%rd7], {%r18, %r9};
	add.s32 	%r19, %r17, %r18;
	cvt.rn.f32.u32 	%f1, %r19;
	fma.rn.f32 	%f2, %f1, 0f2F800000, 0f2F000000;
	mul.f32 	%f3, %f2, 0f42C80000;
	cvt.rzi.s32.f32 	%r20, %f3;
	shl.b64 	%rd8, %rd1, 2;
	add.s64 	%rd9, %rd6, %rd8;
	st.global.u32 	[%rd9], %r20;
$L__BB1_2:
	ret;

}
	// .globl	_Z6cu_dotILj512EEvPiS0_S0_m
.visible .entry _Z6cu_dotILj512EEvPiS0_S0_m(
	.param .u64 .ptr .align 1 _Z6cu_dotILj512EEvPiS0_S0_m_param_0,
	.param .u64 .ptr .align 1 _Z6cu_dotILj512EEvPiS0_S0_m_param_1,
	.param .u64 .ptr .align 1 _Z6cu_dotILj512EEvPiS0_S0_m_param_2,
	.param .u64 _Z6cu_dotILj512EEvPiS0_S0_m_param_3
)
{
	.reg .pred 	%p<7>;
	.reg .b32 	%r<40>;
	.reg .b64 	%rd<14>;

	ld.param.u64 	%rd2, [_Z6cu_dotILj512EEvPiS0_S0_m_param_0];
	ld.param.u64 	%rd3, [_Z6cu_dotILj512EEvPiS0_S0_m_param_1];
	ld.param.u64 	%rd4, [_Z6cu_dotILj512EEvPiS0_S0_m_param_2];
	ld.param.u64 	%rd5, [_Z6cu_dotILj512EEvPiS0_S0_m_param_3];
	mov.u32 	%r1, %tid.x;
	mov.u32 	%r2, %ctaid.x;
	mov.u32 	%r4, %ntid.x;
	mad.lo.s32 	%r5, %r2, %r4, %r1;
	shl.b32 	%r6, %r1, 2;
	mov.u32 	%r7, cache;
	add.s32 	%r3, %r7, %r6;
	mov.b32 	%r8, 0;
	st.shared.u32 	[%r3], %r8;
	cvt.s64.s32 	%rd1, %r5;
	setp.le.u64 	%p1, %rd5, %rd1;
	@%p1 bra 	$L__BB2_2;
	cvta.to.global.u64 	%rd6, %rd2;
	cvta.to.global.u64 	%rd7, %rd3;
	shl.b64 	%rd8, %rd1, 2;
	add.s64 	%rd9, %rd6, %rd8;
	ld.global.u32 	%r9, [%rd9];
	add.s64 	%rd10, %rd7, %rd8;
	ld.global.u32 	%r10, [%rd10];
	mul.lo.s32 	%r11, %r10, %r9;
	st.shared.u32 	[%r3], %r11;
$L__BB2_2:
	bar.sync 	0;
	setp.gt.u32 	%p2, %r1, 255;
	@%p2 bra 	$L__BB2_4;
	ld.shared.u32 	%r12, [%r3+1024];
	ld.shared.u32 	%r13, [%r3];
	add.s32 	%r14, %r13, %r12;
	st.shared.u32 	[%r3], %r14;
$L__BB2_4:
	bar.sync 	0;
	setp.gt.u32 	%p3, %r1, 127;
	@%p3 bra 	$L__BB2_6;
	ld.shared.u32 	%r15, [%r3+512];
	ld.shared.u32 	%r16, [%r3];
	add.s32 	%r17, %r16, %r15;
	st.shared.u32 	[%r3], %r17;
$L__BB2_6:
	bar.sync 	0;
	setp.gt.u32 	%p4, %r1, 63;
	@%p4 bra 	$L__BB2_8;
	ld.shared.u32 	%r18, [%r3+256];
	ld.shared.u32 	%r19, [%r3];
	add.s32 	%r20, %r19, %r18;
	st.shared.u32 	[%r3], %r20;
$L__BB2_8:
	bar.sync 	0;
	setp.gt.u32 	%p5, %r1, 31;
	@%p5 bra 	$L__BB2_10;
	ld.shared.u32 	%r21, [%r3+128];
	ld.shared.u32 	%r22, [%r3];
	add.s32 	%r23, %r22, %r21;
	st.shared.u32 	[%r3], %r23;
	bar.sync 	0;
	ld.shared.u32 	%r24, [%r3+64];
	ld.shared.u32 	%r25, [%r3];
	add.s32 	%r26, %r25, %r24;
	st.shared.u32 	[%r3], %r26;
	bar.sync 	0;
	ld.shared.u32 	%r27, [%r3+32];
	ld.shared.u32 	%r28, [%r3];
	add.s32 	%r29, %r28, %r27;
	st.shared.u32 	[%r3], %r29;
	bar.sync 	0;
	ld.shared.u32 	%r30, [%r3+16];
	ld.shared.u32 	%r31, [%r3];
	add.s32 	%r32, %r31, %r30;
	st.shared.u32 	[%r3], %r32;
	bar.sync 	0;
	ld.shared.u32 	%r33, [%r3+8];
	ld.shared.u32 	%r34, [%r3];
	add.s32 	%r35, %r34, %r33;
	st.shared.u32 	[%r3], %r35;
	bar.sync 	0;
	ld.shared.u32 	%r36, [%r3+4];
	ld.shared.u32 	%r37, [%r3];
	add.s32 	%r38, %r37, %r36;
	st.shared.u32 	[%r3], %r38;
$L__BB2_10:
	bar.sync 	0;
	setp.ne.s32 	%p6, %r1, 0;
	@%p6 bra 	$L__BB2_12;
	ld.shared.u32 	%r39, [cache];
	cvta.to.global.u64 	%rd11, %rd4;
	mul.wide.u32 	%rd12, %r2, 4;
	add.s64 	%rd13, %rd11, %rd12;
	st.global.u32 	[%rd13], %r39;
$L__BB2_12:
	ret;

}


// ===== COMPILED SASS (sm_100) =====

	.target	sm_100

	.elftype	@"ET_EXEC"


//--------------------- .note.nv.tkinfo           --------------------------
	.section	.note.nv.tkinfo,"",@"SHT_NOTE"
	.sectionflags	@"SHF_NOTE_NV_TKINFO"
	.tkinfo
        /*0018*/ 	.word	0x00000002
        /*0030*/ 	.string	""
        /*0030*/ 	.string	"ptxas"
        /*0030*/ 	.string	"Cuda compilation tools, release 13.0, V13.0.88"
        /*0030*/ 	.string	"Build cuda_13.0.r13.0/compiler.36424714_0"
        /*0030*/ 	.string	"-arch sm_100 -m 64 "



//--------------------- .note.nv.cuinfo           --------------------------
	.section	.note.nv.cuinfo,"",@"SHT_NOTE"
	.sectionflags	@"SHF_NOTE_NV_CUINFO"
        /*0018*/ 	.short	0x0002
        /*001a*/ 	.short	0x0064
        /*001c*/ 	.short	0x0082
	.zero		2


//--------------------- .nv.info                  --------------------------
	.section	.nv.info,"",@"SHT_CUDA_INFO"
	.align	4


	//----- nvinfo : EIATTR_REGCOUNT
	.align		4
        /*0000*/ 	.byte	0x04, 0x2f
        /*0002*/ 	.short	(.L_10 - .L_9)
	.align		4
.L_9:
        /*0004*/ 	.word	index@(_Z7cu_inityP17curandStateXORWOWm)
        /*0008*/ 	.word	0x0000001f


	//----- nvinfo : EIATTR_FRAME_SIZE
	.align		4
.L_10:
        /*000c*/ 	.byte	0x04, 0x11
        /*000e*/ 	.short	(.L_12 - .L_11)
	.align		4
.L_11:
        /*0010*/ 	.word	index@(_Z7cu_inityP17curandStateXORWOWm)
        /*0014*/ 	.word	0x00000000


	//----- nvinfo : EIATTR_REGCOUNT
	.align		4
.L_12:
        /*0018*/ 	.byte	0x04, 0x2f
        /*001a*/ 	.short	(.L_14 - .L_13)
	.align		4
.L_13:
        /*001c*/ 	.word	index@(_Z18cugen_curand_arrayP17curandStateXORWOWPim)
        /*0020*/ 	.word	0x00000014


	//----- nvinfo : EIATTR_FRAME_SIZE
	.align		4
.L_14:
        /*0024*/ 	.byte	0x04, 0x11
        /*0026*/ 	.short	(.L_16 - .L_15)
	.align		4
.L_15:
        /*0028*/ 	.word	index@(_Z18cugen_curand_arrayP17curandStateXORWOWPim)
        /*002c*/ 	.word	0x00000000


	//----- nvinfo : EIATTR_REGCOUNT
	.align		4
.L_16:
        /*0030*/ 	.byte	0x04, 0x2f
        /*0032*/ 	.short	(.L_18 - .L_17)
	.align		4
.L_17:
        /*0034*/ 	.word	index@(_Z6cu_dotILj512EEvPiS0_S0_m)
        /*0038*/ 	.word	0x0000000e


	//----- nvinfo : EIATTR_FRAME_SIZE
	.align		4
.L_18:
        /*003c*/ 	.byte	0x04, 0x11
        /*003e*/ 	.short	(.L_20 - .L_19)
	.align		4
.L_19:
        /*0040*/ 	.word	index@(_Z6cu_dotILj512EEvPiS0_S0_m)
        /*0044*/ 	.word	0x00000000


	//----- nvinfo : EIATTR_MIN_STACK_SIZE
	.align		4
.L_20:
        /*0048*/ 	.byte	0x04, 0x12
        /*004a*/ 	.short	(.L_22 - .L_21)
	.align		4
.L_21:
        /*004c*/ 	.word	index@(_Z6cu_dotILj512EEvPiS0_S0_m)
        /*0050*/ 	.word	0x00000000


	//----- nvinfo : EIATTR_MIN_STACK_SIZE
	.align		4
.L_22:
        /*0054*/ 	.byte	0x04, 0x12
        /*0056*/ 	.short	(.L_24 - .L_23)
	.align		4
.L_23:
        /*0058*/ 	.word	index@(_Z18cugen_curand_arrayP17curandStateXORWOWPim)
        /*005c*/ 	.word	0x00000000


	//----- nvinfo : EIATTR_MIN_STACK_SIZE
	.align		4
.L_24:
        /*0060*/ 	.byte	0x04, 0x12
        /*0062*/ 	.short	(.L_26 - .L_25)
	.align		4
.L_25:
        /*0064*/ 	.word	index@(_Z7cu_inityP17curandStateXORWOWm)
        /*0068*/ 	.word	0x00000000
.L_26:


//--------------------- .nv.compat                --------------------------
	.section	.nv.compat,"",@"SHT_CUDA_COMPAT_INFO"
	.align	4
        /*0000*/ 	.byte	0x02, 0x09, 0x00, 0x00, 0x02, 0x02, 0x01, 0x00, 0x02, 0x05, 0x05, 0x00, 0x03, 0x07, 0x01, 0x01
        /*0010*/ 	.byte	0x02, 0x03, 0x00, 0x00, 0x02, 0x06, 0x01, 0x00, 0x04, 0x0b, 0x08, 0x00, 0x09, 0x00, 0x00, 0x00
        /*0020*/ 	.byte	0x00, 0x00, 0x00, 0x00


//--------------------- .nv.info._Z6cu_dotILj512EEvPiS0_S0_m --------------------------
	.section	.nv.info._Z6cu_dotILj512EEvPiS0_S0_m,"",@"SHT_CUDA_INFO"
	.sectionflags	@""
	.align	4


	//----- nvinfo : EIATTR_CUDA_API_VERSION
	.align		4
        /*0000*/ 	.byte	0x04, 0x37
        /*0002*/ 	.short	(.L_28 - .L_27)
.L_27:
        /*0004*/ 	.word	0x00000082


	//----- nvinfo : EIATTR_KPARAM_INFO
	.align		4
.L_28:
        /*0008*/ 	.byte	0x04, 0x17
        /*000a*/ 	.short	(.L_30 - .L_29)
.L_29:
        /*000c*/ 	.word	0x00000000
        /*0010*/ 	.short	0x0003
        /*0012*/ 	.short	0x0018
        /*0014*/ 	.byte	0x00, 0xf0, 0x21, 0x00


	//----- nvinfo : EIATTR_KPARAM_INFO
	.align		4
.L_30:
        /*0018*/ 	.byte	0x04, 0x17
        /*001a*/ 	.short	(.L_32 - .L_31)
.L_31:
        /*001c*/ 	.word	0x00000000
        /*0020*/ 	.short	0x0002
        /*0022*/ 	.short	0x0010
        /*0024*/ 	.byte	0x00, 0xf5, 0x21, 0x00


	//----- nvinfo : EIATTR_KPARAM_INFO
	.align		4
.L_32:
        /*0028*/ 	.byte	0x04, 0x17
        /*002a*/ 	.short	(.L_34 - .L_33)
.L_33:
        /*002c*/ 	.word	0x00000000
        /*0030*/ 	.short	0x0001
        /*0032*/ 	.short	0x0008
        /*0034*/ 	.byte	0x00, 0xf5, 0x21, 0x00


	//----- nvinfo : EIATTR_KPARAM_INFO
	.align		4
.L_34:
        /*0038*/ 	.byte	0x04, 0x17
        /*003a*/ 	.short	(.L_36 - .L_35)
.L_35:
        /*003c*/ 	.word	0x00000000
        /*0040*/ 	.short	0x0000
        /*0042*/ 	.short	0x0000
        /*0044*/ 	.byte	0x00, 0xf5, 0x21, 0x00


	//----- nvinfo : EIATTR_SPARSE_MMA_MASK
	.align		4
.L_36:
        /*0048*/ 	.byte	0x03, 0x50
        /*004a*/ 	.short	0x0000


	//----- nvinfo : EIATTR_MAXREG_COUNT
	.align		4
        /*004c*/ 	.byte	0x03, 0x1b
        /*004e*/ 	.short	0x00ff


	//----- nvinfo : EIATTR_NUM_BARRIERS
	.align		4
        /*0050*/ 	.byte	0x02, 0x4c
        /*0052*/ 	.byte	0x01
	.zero		1


	//----- nvinfo : EIATTR_MERCURY_ISA_VERSION
	.align		4
        /*0054*/ 	.byte	0x03, 0x5f
        /*0056*/ 	.short	0x0101


	//----- nvinfo : EIATTR_VRC_CTA_INIT_COUNT
	.align		4
        /*0058*/ 	.byte	0x02, 0x4a
	.zero		1
	.zero		1


	//----- nvinfo : EIATTR_EXIT_INSTR_OFFSETS
	.align		4
        /*005c*/ 	.byte	0x04, 0x1c
        /*005e*/ 	.short	(.L_38 - .L_37)


	//   ....[0]....
.L_37:
        /*0060*/ 	.word	0x00000510


	//   ....[1]....
        /*0064*/ 	.word	0x00000560


	//----- nvinfo : EIATTR_CRS_STACK_SIZE
	.align		4
.L_38:
        /*0068*/ 	.byte	0x04, 0x1e
        /*006a*/ 	.short	(.L_40 - .L_39)
.L_39:
        /*006c*/ 	.word	0x00000000


	//----- nvinfo : EIATTR_CBANK_PARAM_SIZE
	.align		4
.L_40:
        /*0070*/ 	.byte	0x03, 0x19
        /*0072*/ 	.short	0x0020


	//----- nvinfo : EIATTR_PARAM_CBANK
	.align		4
        /*0074*/ 	.byte	0x04, 0x0a
        /*0076*/ 	.short	(.L_42 - .L_41)
	.align		4
.L_41:
        /*0078*/ 	.word	index@(.nv.constant0._Z6cu_dotILj512EEvPiS0_S0_m)
        /*007c*/ 	.short	0x0380
        /*007e*/ 	.short	0x0020


	//----- nvinfo : EIATTR_SW_WAR
	.align		4
.L_42:
        /*0080*/ 	.byte	0x04, 0x36
        /*0082*/ 	.short	(.L_44 - .L_43)
.L_43:
        /*0084*/ 	.word	0x00000008
.L_44:


//--------------------- .nv.info._Z18cugen_curand_arrayP17curandStateXORWOWPim --------------------------
	.section	.nv.info._Z18cugen_curand_arrayP17curandStateXORWOWPim,"",@"SHT_CUDA_INFO"
	.sectionflags	@""
	.align	4


	//----- nvinfo : EIATTR_CUDA_API_VERSION
	.align		4
        /*0000*/ 	.byte	0x04, 0x37
        /*0002*/ 	.short	(.L_46 - .L_45)
.L_45:
        /*0004*/ 	.word	0x00000082


	//----- nvinfo : EIATTR_KPARAM_INFO
	.align		4
.L_46:
        /*0008*/ 	.byte	0x04, 0x17
        /*000a*/ 	.short	(.L_48 - .L_47)
.L_47:
        /*000c*/ 	.word	0x00000000
        /*0010*/ 	.short	0x0002
        /*0012*/ 	.short	0x0010
        /*0014*/ 	.byte	0x00, 0xf0, 0x21, 0x00


	//----- nvinfo : EIATTR_KPARAM_INFO
	.align		4
.L_48:
        /*0018*/ 	.byte	0x04, 0x17
        /*001a*/ 	.short	(.L_50 - .L_49)
.L_49:
        /*001c*/ 	.word	0x00000000
        /*0020*/ 	.short	0x0001
        /*0022*/ 	.short	0x0008
        /*0024*/ 	.byte	0x00, 0xf5, 0x21, 0x00


	//----- nvinfo : EIATTR_KPARAM_INFO
	.align		4
.L_50:
        /*0028*/ 	.byte	0x04, 0x17
        /*002a*/ 	.short	(.L_52 - .L_51)
.L_51:
        /*002c*/ 	.word	0x00000000
        /*0030*/ 	.short	0x0000
        /*0032*/ 	.short	0x0000
        /*0034*/ 	.byte	0x00, 0xf5, 0x21, 0x00


	//----- nvinfo : EIATTR_SPARSE_MMA_MASK
	.align		4
.L_52:
        /*0038*/ 	.byte	0x03, 0x50
        /*003a*/ 	.short	0x0000


	//----- nvinfo : EIATTR_MAXREG_COUNT
	.align		4
        /*003c*/ 	.byte	0x03, 0x1b
        /*003e*/ 	.short	0x00ff


	//----- nvinfo : EIATTR_MERCURY_ISA_VERSION
	.align		4
        /*0040*/ 	.byte	0x03, 0x5f
        /*0042*/ 	.short	0x0101


	//----- nvinfo : EIATTR_VRC_CTA_INIT_COUNT
	.align		4
        /*0044*/ 	.byte	0x02, 0x4a
	.zero		1
	.zero		1


	//----- nvinfo : EIATTR_EXIT_INSTR_OFFSETS
	.align		4
        /*0048*/ 	.byte	0x04, 0x1c
        /*004a*/ 	.short	(.L_54 - .L_53)


	//   ....[0]....
.L_53:
        /*004c*/ 	.word	0x00000090


	//   ....[1]....
        /*0050*/ 	.word	0x000002a0


	//----- nvinfo : EIATTR_CBANK_PARAM_SIZE
	.align		4
.L_54:
        /*0054*/ 	.byte	0x03, 0x19
        /*0056*/ 	.short	0x0018


	//----- nvinfo : EIATTR_PARAM_CBANK
	.align		4
        /*0058*/ 	.byte	0x04, 0x0a
        /*005a*/ 	.short	(.L_56 - .L_55)
	.align		4
.L_55:
        /*005c*/ 	.word	index@(.nv.constant0._Z18cugen_curand_arrayP17curandStateXORWOWPim)
        /*0060*/ 	.short	0x0380
        /*0062*/ 	.short	0x0018


	//----- nvinfo : EIATTR_SW_WAR
	.align		4
.L_56:
        /*0064*/ 	.byte	0x04, 0x36
        /*0066*/ 	.short	(.L_58 - .L_57)
.L_57:
        /*0068*/ 	.word	0x00000008
.L_58:


//--------------------- .nv.info._Z7cu_inityP17curandStateXORWOWm --------------------------
	.section	.nv.info._Z7cu_inityP17curandStateXORWOWm,"",@"SHT_CUDA_INFO"
	.sectionflags	@""
	.align	4


	//----- nvinfo : EIATTR_CUDA_API_VERSION
	.align		4
        /*0000*/ 	.byte	0x04, 0x37
        /*0002*/ 	.short	(.L_60 - .L_59)
.L_59:
        /*0004*/ 	.word	0x00000082


	//----- nvinfo : EIATTR_KPARAM_INFO
	.align		4
.L_60:
        /*0008*/ 	.byte	0x04, 0x17
        /*000a*/ 	.short	(.L_62 - .L_61)
.L_61:
        /*000c*/ 	.word	0x00000000
        /*0010*/ 	.short	0x0002
        /*0012*/ 	.short	0x0010
        /*0014*/ 	.byte	0x00, 0xf0, 0x21, 0x00


	//----- nvinfo : EIATTR_KPARAM_INFO
	.align		4
.L_62:
        /*0018*/ 	.byte	0x04, 0x17
        /*001a*/ 	.short	(.L_64 - .L_63)
.L_63:
        /*001c*/ 	.word	0x00000000
        /*0020*/ 	.short	0x0001
        /*0022*/ 	.short	0x0008
        /*0024*/ 	.byte	0x00, 0xf5, 0x21, 0x00


	//----- nvinfo : EIATTR_KPARAM_INFO
	.align		4
.L_64:
        /*0028*/ 	.byte	0x04, 0x17
        /*002a*/ 	.short	(.L_66 - .L_65)
.L_65:
        /*002c*/ 	.word	0x00000000
        /*0030*/ 	.short	0x0000
        /*0032*/ 	.short	0x0000
        /*0034*/ 	.byte	0x00, 0xf0, 0x21, 0x00


	//----- nvinfo : EIATTR_SPARSE_MMA_MASK
	.align		4
.L_66:
        /*0038*/ 	.byte	0x03, 0x50
        /*003a*/ 	.short	0x0000


	//----- nvinfo : EIATTR_MAXREG_COUNT
	.align		4
        /*003c*/ 	.byte	0x03, 0x1b
        /*003e*/ 	.short	0x00ff


	//----- nvinfo : EIATTR_MERCURY_ISA_VERSION
	.align		4
        /*0040*/ 	.byte	0x03, 0x5f
        /*0042*/ 	.short	0x0101


	//----- nvinfo : EIATTR_VRC_CTA_INIT_COUNT
	.align		4
        /*0044*/ 	.byte	0x02, 0x4a
	.zero		1
	.zero		1


	//----- nvinfo : EIATTR_EXIT_INSTR_OFFSETS
	.align		4
        /*0048*/ 	.byte	0x04, 0x1c
        /*004a*/ 	.short	(.L_68 - .L_67)


	//   ....[0]....
.L_67:
        /*004c*/ 	.word	0x00000090


	//   ....[1]....
        /*0050*/ 	.word	0x00000f30


	//----- nvinfo : EIATTR_CRS_STACK_SIZE
	.align		4
.L_68:
        /*0054*/ 	.byte	0x04, 0x1e
        /*0056*/ 	.short	(.L_70 - .L_69)
.L_69:
        /*0058*/ 	.word	0x00000000


	//----- nvinfo : EIATTR_CBANK_PARAM_SIZE
	.align		4
.L_70:
        /*005c*/ 	.byte	0x03, 0x19
        /*005e*/ 	.short	0x0018


	//----- nvinfo : EIATTR_PARAM_CBANK
	.align		4
        /*0060*/ 	.byte	0x04, 0x0a
        /*0062*/ 	.short	(.L_72 - .L_71)
	.align		4
.L_71:
        /*0064*/ 	.word	index@(.nv.constant0._Z7cu_inityP17curandStateXORWOWm)
        /*0068*/ 	.short	0x0380
        /*006a*/ 	.short	0x0018


	//----- nvinfo : EIATTR_SW_WAR
	.align		4
.L_72:
        /*006c*/ 	.byte	0x04, 0x36
        /*006e*/ 	.short	(.L_74 - .L_73)
.L_73:
        /*0070*/ 	.word	0x00000008
.L_74:


//--------------------- .nv.callgraph             --------------------------
	.section	.nv.callgraph,"",@"SHT_CUDA_CALLGRAPH"
	.align	4
	.sectionentsize	8
	.align		4
        /*0000*/ 	.word	0x00000000
	.align		4
        /*0004*/ 	.word	0xffffffff
	.align		4
        /*0008*/ 	.word	0x00000000
	.align		4
        /*000c*/ 	.word	0xfffffffe
	.align		4
        /*0010*/ 	.word	0x00000000
	.align		4
        /*0014*/ 	.word	0xfffffffd
	.align		4
        /*0018*/ 	.word	0x00000000
	.align		4
        /*001c*/ 	.word	0xfffffffc


//--------------------- .nv.constant4             --------------------------
	.section	.nv.constant4,"a",@progbits
	.align	8
	.align		8
.nv.constant4:
        /*0000*/ 	.dword	precalc_xorwow_matrix
	.align		8
        /*0008*/ 	.dword	precalc_xorwow_offset_matrix
	.align		8
        /*0010*/ 	.dword	mrg32k3aM1
	.align		8
        /*0018*/ 	.dword	mrg32k3aM2
	.align		8
        /*0020*/ 	.dword	mrg32k3aM1SubSeq
	.align		8
        /*0028*/ 	.dword	mrg32k3aM2SubSeq
	.align		8
        /*0030*/ 	.dword	mrg32k3aM1Seq
	.align		8
        /*0038*/ 	.dword	mrg32k3aM2Seq


//--------------------- .nv.constant3             --------------------------
	.section	.nv.constant3,"a",@progbits
	.align	8
.nv.constant3:
	.type		__cr_lgamma_table,@object
	.size		__cr_lgamma_table,(.L_8 - __cr_lgamma_table)
__cr_lgamma_table:
        /*0000*/ 	.byte	0x00, 0x00, 0x00, 0x00, 0x00, 0x00, 0x00, 0x00, 0x00, 0x00, 0x00, 0x00, 0x00, 0x00, 0x00, 0x00
        /*0010*/ 	.byte	0xef, 0x39, 0xfa, 0xfe, 0x42, 0x2e, 0xe6, 0x3f, 0x02, 0x20, 0x2a, 0xfa, 0x0b, 0xab, 0xfc, 0x3f
        /*0020*/ 	.byte	0xf9, 0x2c, 0x92, 0x7c, 0xa7, 0x6c, 0x09, 0x40, 0xc9, 0x79, 0x44, 0x3c, 0x64, 0x26, 0x13, 0x40
        /*0030*/ 	.byte	0xca, 0x01, 0xcf, 0x3a, 0x27, 0x51, 0x1a, 0x40, 0x30, 0xcc, 0x2d, 0xf3, 0xe1, 0x0c, 0x21, 0x40
        /*0040*/ 	.byte	0x0d, 0xb7, 0xfc, 0x82, 0x8e, 0x35, 0x25, 0x40
.L_8:


//--------------------- .text._Z6cu_dotILj512EEvPiS0_S0_m --------------------------
	.section	.text._Z6cu_dotILj512EEvPiS0_S0_m,"ax",@progbits
	.align	128
        .global         _Z6cu_dotILj512EEvPiS0_S0_m
        .type           _Z6cu_dotILj512EEvPiS0_S0_m,@function
        .size           _Z6cu_dotILj512EEvPiS0_S0_m,(.L_x_12 - _Z6cu_dotILj512EEvPiS0_S0_m)
        .other          _Z6cu_dotILj512EEvPiS0_S0_m,@"STO_CUDA_ENTRY STV_DEFAULT"
_Z6cu_dotILj512EEvPiS0_S0_m:
.text._Z6cu_dotILj512EEvPiS0_S0_m:
[----:B------:R-:W-:Y:S01]  /*0000*/  LDC R1, c[0x0][0x37c] ;  /* 0x0000df00ff017b82 */ /* 0x000fe20000000800 */
[----:B------:R-:W0:Y:S01]  /*0010*/  S2R R9, SR_TID.X ;  /* 0x0000000000097919 */ /* 0x000e220000002100 */
[----:B------:R-:W0:Y:S06]  /*0020*/  LDCU UR4, c[0x0][0x360] ;  /* 0x00006c00ff0477ac */ /* 0x000e2c0008000800 */
[----:B------:R-:W1:Y:S01]  /*0030*/  LDC.64 R10, c[0x0][0x388] ;  /* 0x0000e200ff0a7b82 */ /* 0x000e620000000a00 */
[----:B------:R-:W0:Y:S01]  /*0040*/  S2R R0, SR_CTAID.X ;  /* 0x0000000000007919 */ /* 0x000e220000002500 */
[----:B------:R-:W2:Y:S06]  /*0050*/  LDCU.64 UR6, c[0x0][0x398] ;  /* 0x00007300ff0677ac */ /* 0x000eac0008000a00 */
[----:B------:R-:W3:Y:S01]  /*0060*/  LDC.64 R4, c[0x0][0x380] ;  /* 0x0000e000ff047b82 */ /* 0x000ee20000000a00 */
[----:B0-----:R-:W-:-:S05]  /*0070*/  IMAD R2, R0, UR4, R9 ;  /* 0x0000000400027c24 */ /* 0x001fca000f8e0209 */
[----:B--2---:R-:W-:Y:S02]  /*0080*/  ISETP.GE.U32.AND P0, PT, R2, UR6, PT ;  /* 0x0000000602007c0c */ /* 0x004fe4000bf06070 */
[----:B------:R-:W-:-:S04]  /*0090*/  SHF.R.S32.HI R3, RZ, 0x1f, R2 ;  /* 0x0000001fff037819 */ /* 0x000fc80000011402 */
[----:B------:R-:W-:Y:S01]  /*00a0*/  ISETP.GE.U32.AND.EX P0, PT, R3, UR7, PT, P0 ;  /* 0x0000000703007c0c */ /* 0x000fe2000bf06100 */
[----:B------:R-:W0:-:S12]  /*00b0*/  LDCU.64 UR6, c[0x0][0x358] ;  /* 0x00006b00ff0677ac */ /* 0x000e180008000a00 */
[C---:B------:R-:W-:Y:S01]  /*00c0*/  @!P0 IMAD.SHL.U32 R7, R2.reuse, 0x4, RZ ;  /* 0x0000000402078824 */ /* 0x040fe200078e00ff */
[----:B------:R-:W-:-:S04]  /*00d0*/  @!P0 SHF.L.U64.HI R2, R2, 0x2, R3 ;  /* 0x0000000202028819 */ /* 0x000fc80000010203 */
[C---:B-1----:R-:W-:Y:S02]  /*00e0*/  @!P0 IADD3 R6, P2, PT, R7.reuse, R10, RZ ;  /* 0x0000000a07068210 */ /* 0x042fe40007f5e0ff */
[----:B---3--:R-:W-:-:S03]  /*00f0*/  @!P0 IADD3 R4, P1, PT, R7, R4, RZ ;  /* 0x0000000407048210 */ /* 0x008fc60007f3e0ff */
[C---:B------:R-:W-:Y:S02]  /*0100*/  @!P0 IMAD.X R7, R2.reuse, 0x1, R11, P2 ;  /* 0x0000000102078824 */ /* 0x040fe400010e060b */
[----:B------:R-:W-:-:S04]  /*0110*/  @!P0 IMAD.X R5, R2, 0x1, R5, P1 ;  /* 0x0000000102058824 */ /* 0x000fc800008e0605 */
[----:B0-----:R-:W2:Y:S04]  /*0120*/  @!P0 LDG.E R7, desc[UR6][R6.64] ;  /* 0x0000000606078981 */ /* 0x001ea8000c1e1900 */
[----:B------:R-:W2:Y:S01]  /*0130*/  @!P0 LDG.E R4, desc[UR6][R4.64] ;  /* 0x0000000604048981 */ /* 0x000ea2000c1e1900 */
[----:B------:R-:W0:Y:S01]  /*0140*/  S2UR UR5, SR_CgaCtaId ;  /* 0x00000000000579c3 */ /* 0x000e220000008800 */
[----:B------:R-:W-:Y:S01]  /*0150*/  UMOV UR4, 0x400 ;  /* 0x0000040000047882 */ /* 0x000fe20000000000 */
[----:B------:R-:W-:Y:S01]  /*0160*/  IMAD.MOV.U32 R11, RZ, RZ, RZ ;  /* 0x000000ffff0b7224 */ /* 0x000fe200078e00ff */
[----:B0-----:R-:W-:-:S06]  /*0170*/  ULEA UR4, UR5, UR4, 0x18 ;  /* 0x0000000405047291 */ /* 0x001fcc000f8ec0ff */
[C---:B------:R-:W-:Y:S02]  /*0180*/  LEA R2, R9.reuse, UR4, 0x2 ;  /* 0x0000000409027c11 */ /* 0x040fe4000f8e10ff */
[C---:B------:R-:W-:Y:S02]  /*0190*/  ISETP.GT.U32.AND P1, PT, R9.reuse, 0xff, PT ;  /* 0x000000ff0900780c */ /* 0x040fe40003f24070 */
[----:B------:R-:W-:Y:S01]  /*01a0*/  ISETP.GT.U32.AND P2, PT, R9, 0x7f, PT ;  /* 0x0000007f0900780c */ /* 0x000fe20003f44070 */
[----:B--2---:R-:W-:-:S05]  /*01b0*/  @!P0 IMAD R11, R4, R7, RZ ;  /* 0x00000007040b8224 */ /* 0x004fca00078e02ff */
[----:B------:R-:W-:Y:S01]  /*01c0*/  STS [R2], R11 ;  /* 0x0000000b02007388 */ /* 0x000fe20000000800 */
[----:B------:R-:W-:Y:S06]  /*01d0*/  BAR.SYNC.DEFER_BLOCKING 0x0 ;  /* 0x0000000000007b1d */ /* 0x000fec0000010000 */
[----:B------:R-:W-:Y:S04]  /*01e0*/  @!P1 LDS R3, [R2+0x400] ;  /* 0x0004000002039984 */ /* 0x000fe80000000800 */
[----:B------:R-:W0:Y:S02]  /*01f0*/  @!P1 LDS R4, [R2] ;  /* 0x0000000002049984 */ /* 0x000e240000000800 */
[----:B0-----:R-:W-:-:S05]  /*0200*/  @!P1 IADD3 R3, PT, PT, R3, R4, RZ ;  /* 0x0000000403039210 */ /* 0x001fca0007ffe0ff */
[----:B------:R-:W-:Y:S01]  /*0210*/  @!P1 STS [R2], R3 ;  /* 0x0000000302009388 */ /* 0x000fe20000000800 */
[----:B------:R-:W-:Y:S06]  /*0220*/  BAR.SYNC.DEFER_BLOCKING 0x0 ;  /* 0x0000000000007b1d */ /* 0x000fec0000010000 */
[----:B------:R-:W-:Y:S04]  /*0230*/  @!P2 LDS R4, [R2+0x200] ;  /* 0x000200000204a984 */ /* 0x000fe80000000800 */
[----:B------:R-:W0:Y:S01]  /*0240*/  @!P2 LDS R5, [R2] ;  /* 0x000000000205a984 */ /* 0x000e220000000800 */
[----:B------:R-:W-:Y:S01]  /*0250*/  ISETP.GT.U32.AND P0, PT, R9, 0x3f, PT ;  /* 0x0000003f0900780c */ /* 0x000fe20003f04070 */
[----:B0-----:R-:W-:-:S05]  /*0260*/  @!P2 IMAD.IADD R5, R4, 0x1, R5 ;  /* 0x000000010405a824 */ /* 0x001fca00078e0205 */
[----:B------:R-:W-:Y:S01]  /*0270*/  @!P2 STS [R2], R5 ;  /* 0x000000050200a388 */ /* 0x000fe20000000800 */
[----:B------:R-:W-:Y:S06]  /*0280*/  BAR.SYNC.DEFER_BLOCKING 0x0 ;  /* 0x0000000000007b1d */ /* 0x000fec0000010000 */
[----:B------:R-:W-:Y:S04]  /*0290*/  @!P0 LDS R4, [R2+0x100] ;  /* 0x0001000002048984 */ /* 0x000fe80000000800 */
[----:B------:R-:W0:Y:S01]  /*02a0*/  @!P0 LDS R7, [R2] ;  /* 0x0000000002078984 */ /* 0x000e220000000800 */
[----:B------:R-:W-:-:S02]  /*02b0*/  ISETP.GT.U32.AND P1, PT, R9, 0x1f, PT ;  /* 0x0000001f0900780c */ /* 0x000fc40003f24070 */
[----:B------:R-:W-:Y:S01]  /*02c0*/  ISETP.NE.AND P2, PT, R9, RZ, PT ;  /* 0x000000ff0900720c */ /* 0x000fe20003f45270 */
[----:B0-----:R-:W-:-:S05]  /*02d0*/  @!P0 IMAD.IADD R7, R4, 0x1, R7 ;  /* 0x0000000104078824 */ /* 0x001fca00078e0207 */
[----:B------:R0:W-:Y:S01]  /*02e0*/  @!P0 STS [R2], R7 ;  /* 0x0000000702008388 */ /* 0x0001e20000000800 */
[----:B------:R-:W-:Y:S06]  /*02f0*/  BAR.SYNC.DEFER_BLOCKING 0x0 ;  /* 0x0000000000007b1d */ /* 0x000fec0000010000 */
[----:B------:R-:W-:Y:S05]  /*0300*/  @P1 BRA `(.L_x_0) ;  /* 0x0000000000781947 */ /* 0x000fea0003800000 */
[----:B------:R-:W-:Y:S01]  /*0310*/  LDS R3, [R2+0x80] ;  /* 0x0000800002037984 */ /* 0x000fe20000000800 */
[----:B------:R-:W-:Y:S05]  /*0320*/  WARPSYNC.ALL ;  /* 0x0000000000007948 */ /* 0x000fea0003800000 */
[----:B------:R-:W1:Y:S02]  /*0330*/  LDS R4, [R2] ;  /* 0x0000000002047984 */ /* 0x000e640000000800 */
[----:B-1----:R-:W-:-:S05]  /*0340*/  IMAD.IADD R3, R3, 0x1, R4 ;  /* 0x0000000103037824 */ /* 0x002fca00078e0204 */
[----:B------:R-:W-:Y:S01]  /*0350*/  STS [R2], R3 ;  /* 0x0000000302007388 */ /* 0x000fe20000000800 */
[----:B------:R-:W-:Y:S06]  /*0360*/  BAR.SYNC.DEFER_BLOCKING 0x0 ;  /* 0x0000000000007b1d */ /* 0x000fec0000010000 */
[----:B------:R-:W-:Y:S04]  /*0370*/  LDS R4, [R2+0x40] ;  /* 0x0000400002047984 */ /* 0x000fe80000000800 */
[----:B------:R-:W1:Y:S02]  /*0380*/  LDS R5, [R2] ;  /* 0x0000000002057984 */ /* 0x000e640000000800 */
[----:B-1----:R-:W-:-:S05]  /*0390*/  IADD3 R5, PT, PT, R4, R5, RZ ;  /* 0x0000000504057210 */ /* 0x002fca0007ffe0ff */
[----:B------:R-:W-:Y:S01]  /*03a0*/  STS [R2], R5 ;  /* 0x0000000502007388 */ /* 0x000fe20000000800 */
[----:B------:R-:W-:Y:S06]  /*03b0*/  BAR.SYNC.DEFER_BLOCKING 0x0 ;  /* 0x0000000000007b1d */ /* 0x000fec0000010000 */
[----:B------:R-:W-:Y:S04]  /*03c0*/  LDS R4, [R2+0x20] ;  /* 0x0000200002047984 */ /* 0x000fe80000000800 */
[----:B0-----:R-:W0:Y:S02]  /*03d0*/  LDS R7, [R2] ;  /* 0x0000000002077984 */ /* 0x001e240000000800 */
[----:B0-----:R-:W-:-:S05]  /*03e0*/  IMAD.IADD R7, R4, 0x1, R7 ;  /* 0x0000000104077824 */ /* 0x001fca00078e0207 */
[----:B------:R-:W-:Y:S01]  /*03f0*/  STS [R2], R7 ;  /* 0x0000000702007388 */ /* 0x000fe20000000800 */
[----:B------:R-:W-:Y:S06]  /*0400*/  BAR.SYNC.DEFER_BLOCKING 0x0 ;  /* 0x0000000000007b1d */ /* 0x000fec0000010000 */
[----:B------:R-:W-:Y:S04]  /*0410*/  LDS R3, [R2+0x10] ;  /* 0x0000100002037984 */ /* 0x000fe80000000800 */
[----:B------:R-:W0:Y:S02]  /*0420*/  LDS R4, [R2] ;  /* 0x0000000002047984 */ /* 0x000e240000000800 */
[----:B0-----:R-:W-:-:S05]  /*0430*/  IMAD.IADD R3, R3, 0x1, R4 ;  /* 0x0000000103037824 */ /* 0x001fca00078e0204 */
[----:B------:R-:W-:Y:S01]  /*0440*/  STS [R2], R3 ;  /* 0x0000000302007388 */ /* 0x000fe20000000800 */
[----:B------:R-:W-:Y:S06]  /*0450*/  BAR.SYNC.DEFER_BLOCKING 0x0 ;  /* 0x0000000000007b1d */ /* 0x000fec0000010000 */
[----:B------:R-:W-:Y:S04]  /*0460*/  LDS R4, [R2+0x8] ;  /* 0x0000080002047984 */ /* 0x000fe80000000800 */
[----:B------:R-:W0:Y:S02]  /*0470*/  LDS R5, [R2] ;  /* 0x0000000002057984 */ /* 0x000e240000000800 */
[----:B0-----:R-:W-:-:S05]  /*0480*/  IADD3 R5, PT, PT, R4, R5, RZ ;  /* 0x0000000504057210 */ /* 0x001fca0007ffe0ff */
[----:B------:R-:W-:Y:S01]  /*0490*/  STS [R2], R5 ;  /* 0x0000000502007388 */ /* 0x000fe20000000800 */
[----:B------:R-:W-:Y:S06]  /*04a0*/  BAR.SYNC.DEFER_BLOCKING 0x0 ;  /* 0x0000000000007b1d */ /* 0x000fec0000010000 */
[----:B------:R-:W-:Y:S04]  /*04b0*/  LDS R4, [R2+0x4] ;  /* 0x0000040002047984 */ /* 0x000fe80000000800 */
[----:B------:R-:W0:Y:S02]  /*04c0*/  LDS R7, [R2] ;  /* 0x0000000002077984 */ /* 0x000e240000000800 */
[----:B0-----:R-:W-:-:S05]  /*04d0*/  IMAD.IADD R7, R4, 0x1, R7 ;  /* 0x0000000104077824 */ /* 0x001fca00078e0207 */
[----:B------:R1:W-:Y:S02]  /*04e0*/  STS [R2], R7 ;  /* 0x0000000702007388 */ /* 0x0003e40000000800 */
.L_x_0:
[----:B------:R-:W-:Y:S05]  /*04f0*/  WARPSYNC.ALL ;  /* 0x0000000000007948 */ /* 0x000fea0003800000 */
[----:B------:R-:W-:Y:S06]  /*0500*/  BAR.SYNC.DEFER_BLOCKING 0x0 ;  /* 0x0000000000007b1d */ /* 0x000fec0000010000 */
[----:B------:R-:W-:Y:S05]  /*0510*/  @P2 EXIT ;  /* 0x000000000000294d */ /* 0x000fea0003800000 */
[----:B------:R-:W2:Y:S01]  /*0520*/  LDS R5, [UR4] ;  /* 0x00000004ff057984 */ /* 0x000ea20008000800 */
[----:B01----:R-:W0:Y:S02]  /*0530*/  LDC.64 R2, c[0x0][0x390] ;  /* 0x0000e400ff027b82 */ /* 0x003e240000000a00 */
[----:B0-----:R-:W-:-:S05]  /*0540*/  IMAD.WIDE.U32 R2, R0, 0x4, R2 ;  /* 0x0000000400027825 */ /* 0x001fca00078e0002 */
[----:B--2---:R-:W-:Y:S01]  /*0550*/  STG.E desc[UR6][R2.64], R5 ;  /* 0x0000000502007986 */ /* 0x004fe2000c101906 */
[----:B------:R-:W-:Y:S05]  /*0560*/  EXIT ;  /* 0x000000000000794d */ /* 0x000fea0003800000 */
.L_x_1:
[----:B------:R-:W-:-:S00]  /*0570*/  BRA `(.L_x_1) ;  /* 0xfffffffc00fc7947 */ /* 0x000fc0000383ffff */
[----:B------:R-:W-:-:S00]  /*0580*/  NOP ;  /* 0x0000000000007918 */ /* 0x000fc00000000000 */
[----:B------:R-:W-:-:S00]  /*0590*/  NOP ;  /* 0x0000000000007918 */ /* 0x000fc00000000000 */
[----:B------:R-:W-:-:S00]  /*05a0*/  NOP ;  /* 0x0000000000007918 */ /* 0x000fc00000000000 */
[----:B------:R-:W-:-:S00]  /*05b0*/  NOP ;  /* 0x0000000000007918 */ /* 0x000fc00000000000 */
[----:B------:R-:W-:-:S00]  /*05c0*/  NOP ;  /* 0x0000000000007918 */ /* 0x000fc00000000000 */
[----:B------:R-:W-:-:S00]  /*05d0*/  NOP ;  /* 0x0000000000007918 */ /* 0x000fc00000000000 */
[----:B------:R-:W-:-:S00]  /*05e0*/  NOP ;  /* 0x0000000000007918 */ /* 0x000fc00000000000 */
[----:B------:R-:W-:-:S00]  /*05f0*/  NOP ;  /* 0x0000000000007918 */ /* 0x000fc00000000000 */
.L_x_12:


//--------------------- .text._Z18cugen_curand_arrayP17curandStateXORWOWPim --------------------------
	.section	.text._Z18cugen_curand_arrayP17curandStateXORWOWPim,"ax",@progbits
	.align	128
        .global         _Z18cugen_curand_arrayP17curandStateXORWOWPim
        .type           _Z18cugen_curand_arrayP17curandStateXORWOWPim,@function
        .size           _Z18cugen_curand_arrayP17curandStateXORWOWPim,(.L_x_13 - _Z18cugen_curand_arrayP17curandStateXORWOWPim)
        .other          _Z18cugen_curand_arrayP17curandStateXORWOWPim,@"STO_CUDA_ENTRY STV_DEFAULT"
_Z18cugen_curand_arrayP17curandStateXORWOWPim:
.text._Z18cugen_curand_arrayP17curandStateXORWOWPim:
[----:B------:R-:W-:Y:S01]  /*0000*/  LDC R1, c[0x0][0x37c] ;  /* 0x0000df00ff017b82 */ /* 0x000fe20000000800 */
[----:B------:R-:W0:Y:S07]  /*0010*/  S2R R9, SR_TID.X ;  /* 0x0000000000097919 */ /* 0x000e2e0000002100 */
[----:B------:R-:W0:Y:S01]  /*0020*/  S2UR UR4, SR_CTAID.X ;  /* 0x00000000000479c3 */ /* 0x000e220000002500 */
[----:B------:R-:W1:Y:S07]  /*0030*/  LDCU.64 UR6, c[0x0][0x390] ;  /* 0x00007200ff0677ac */ /* 0x000e6e0008000a00 */
[----:B------:R-:W0:Y:S02]  /*0040*/  LDC R0, c[0x0][0x360] ;  /* 0x0000d800ff007b82 */ /* 0x000e240000000800 */
[----:B0-----:R-:W-:-:S05]  /*0050*/  IMAD R9, R0, UR4, R9 ;  /* 0x0000000400097c24 */ /* 0x001fca000f8e0209 */
[----:B-1----:R-:W-:Y:S02]  /*0060*/  ISETP.GE.U32.AND P0, PT, R9, UR6, PT ;  /* 0x0000000609007c0c */ /* 0x002fe4000bf06070 */
[----:B------:R-:W-:-:S04]  /*0070*/  SHF.R.S32.HI R0, RZ, 0x1f, R9 ;  /* 0x0000001fff007819 */ /* 0x000fc80000011409 */
[----:B------:R-:W-:-:S13]  /*0080*/  ISETP.GE.U32.AND.EX P0, PT, R0, UR7, PT, P0 ;  /* 0x0000000700007c0c */ /* 0x000fda000bf06100 */
[----:B------:R-:W-:Y:S05]  /*0090*/  @P0 EXIT ;  /* 0x000000000000094d */ /* 0x000fea0003800000 */
[----:B------:R-:W0:Y:S01]  /*00a0*/  LDC.64 R2, c[0x0][0x380] ;  /* 0x0000e000ff027b82 */ /* 0x000e220000000a00 */
[----:B------:R-:W1:Y:S01]  /*00b0*/  LDCU.64 UR4, c[0x0][0x358] ;  /* 0x00006b00ff0477ac */ /* 0x000e620008000a00 */
[----:B------:R-:W-:Y:S01]  /*00c0*/  IMAD R5, R0, 0x30, RZ ;  /* 0x0000003000057824 */ /* 0x000fe200078e02ff */
[----:B------:R-:W2:Y:S01]  /*00d0*/  LDCU.64 UR6, c[0x0][0x388] ;  /* 0x00007100ff0677ac */ /* 0x000ea20008000a00 */
[----:B0-----:R-:W-:-:S04]  /*00e0*/  IMAD.WIDE.U32 R2, R9, 0x30, R2 ;  /* 0x0000003009027825 */ /* 0x001fc800078e0002 */
[----:B------:R-:W-:-:S05]  /*00f0*/  IMAD.IADD R3, R3, 0x1, R5 ;  /* 0x0000000103037824 */ /* 0x000fca00078e0205 */
[----:B-1----:R-:W3:Y:S04]  /*0100*/  LDG.E.64 R10, desc[UR4][R2.64] ;  /* 0x00000004020a7981 */ /* 0x002ee8000c1e1b00 */
[----:B------:R-:W4:Y:S04]  /*0110*/  LDG.E.64 R4, desc[UR4][R2.64+0x10] ;  /* 0x0000100402047981 */ /* 0x000f28000c1e1b00 */
[----:B------:R-:W5:Y:S01]  /*0120*/  LDG.E.64 R6, desc[UR4][R2.64+0x8] ;  /* 0x0000080402067981 */ /* 0x000f62000c1e1b00 */
[----:B---3--:R-:W-:Y:S01]  /*0130*/  SHF.R.U32.HI R8, RZ, 0x2, R11 ;  /* 0x00000002ff087819 */ /* 0x008fe2000001160b */
[----:B------:R-:W-:-:S03]  /*0140*/  VIADD R10, R10, 0x587c5 ;  /* 0x000587c50a0a7836 */ /* 0x000fc60000000000 */
[----:B------:R-:W-:Y:S01]  /*0150*/  LOP3.LUT R8, R8, R11, RZ, 0x3c, !PT ;  /* 0x0000000b08087212 */ /* 0x000fe200078e3cff */
[----:B----4-:R-:W-:Y:S02]  /*0160*/  IMAD.SHL.U32 R11, R5, 0x10, RZ ;  /* 0x00000010050b7824 */ /* 0x010fe400078e00ff */
[----:B------:R-:W-:Y:S01]  /*0170*/  IMAD.MOV.U32 R17, RZ, RZ, R4 ;  /* 0x000000ffff117224 */ /* 0x000fe200078e0004 */
[----:B------:R-:W-:Y:S01]  /*0180*/  SHF.L.U32 R12, R8, 0x1, RZ ;  /* 0x00000001080c7819 */ /* 0x000fe200000006ff */
[----:B-----5:R-:W-:-:S03]  /*0190*/  IMAD.MOV.U32 R16, RZ, RZ, R7 ;  /* 0x000000ffff107224 */ /* 0x020fc600078e0007 */
[----:B------:R-:W-:Y:S01]  /*01a0*/  LOP3.LUT R12, R8, R12, R11, 0x96, !PT ;  /* 0x0000000c080c7212 */ /* 0x000fe200078e960b */
[----:B------:R-:W-:Y:S01]  /*01b0*/  HFMA2 R11, -RZ, RZ, 0.1171875, 0 ;  /* 0x2f800000ff0b7431 */ /* 0x000fe200000001ff */
[----:B------:R-:W-:Y:S02]  /*01c0*/  STG.E.64 desc[UR4][R2.64+0x8], R16 ;  /* 0x0000081002007986 */ /* 0x000fe4000c101b04 */
[-C--:B------:R-:W-:Y:S02]  /*01d0*/  LOP3.LUT R13, R12, R5.reuse, RZ, 0x3c, !PT ;  /* 0x000000050c0d7212 */ /* 0x080fe400078e3cff */
[----:B------:R-:W-:-:S03]  /*01e0*/  MOV R12, R5 ;  /* 0x00000005000c7202 */ /* 0x000fc60000000f00 */
[----:B------:R-:W-:Y:S02]  /*01f0*/  IMAD.IADD R8, R13, 0x1, R10 ;  /* 0x000000010d087824 */ /* 0x000fe400078e020a */
[----:B------:R-:W-:Y:S03]  /*0200*/  STG.E.64 desc[UR4][R2.64+0x10], R12 ;  /* 0x0000100c02007986 */ /* 0x000fe6000c101b04 */
[----:B------:R-:W-:-:S05]  /*0210*/  I2FP.F32.U32 R8, R8 ;  /* 0x0000000800087245 */ /* 0x000fca0000201000 */
[----:B------:R-:W-:Y:S01]  /*0220*/  FFMA R8, R8, R11, 1.1641532182693481445e-10 ;  /* 0x2f00000008087423 */ /* 0x000fe2000000000b */
[----:B------:R-:W-:-:S03]  /*0230*/  MOV R11, R6 ;  /* 0x00000006000b7202 */ /* 0x000fc60000000f00 */
[----:B------:R-:W-:Y:S01]  /*0240*/  FMUL R14, R8, 100 ;  /* 0x42c80000080e7820 */ /* 0x000fe20000400000 */
[C---:B--2---:R-:W-:Y:S01]  /*0250*/  LEA R8, P0, R9.reuse, UR6, 0x2 ;  /* 0x0000000609087c11 */ /* 0x044fe2000f8010ff */
[----:B------:R-:W-:Y:S02]  /*0260*/  STG.E.64 desc[UR4][R2.64], R10 ;  /* 0x0000000a02007986 */ /* 0x000fe4000c101b04 */
[----:B------:R-:W0:Y:S01]  /*0270*/  F2I.TRUNC.NTZ R15, R14 ;  /* 0x0000000e000f7305 */ /* 0x000e22000020f100 */
[----:B------:R-:W-:-:S05]  /*0280*/  LEA.HI.X R9, R9, UR7, R0, 0x2, P0 ;  /* 0x0000000709097c11 */ /* 0x000fca00080f1400 */
[----:B0-----:R-:W-:Y:S01]  /*0290*/  STG.E desc[UR4][R8.64], R15 ;  /* 0x0000000f08007986 */ /* 0x001fe2000c101904 */
[----:B------:R-:W-:Y:S05]  /*02a0*/  EXIT ;  /* 0x000000000000794d */ /* 0x000fea0003800000 */
.L_x_2:
        /* <DEDUP_REMOVED lines=13> */
.L_x_13:


//--------------------- .text._Z7cu_inityP17curandStateXORWOWm --------------------------
	.section	.text._Z7cu_inityP17curandStateXORWOWm,"ax",@progbits
	.align	128
        .global         _Z7cu_inityP17curandStateXORWOWm
        .type           _Z7cu_inityP17curandStateXORWOWm,@function
        .size           _Z7cu_inityP17curandStateXORWOWm,(.L_x_14 - _Z7cu_inityP17curandStateXORWOWm)
        .other          _Z7cu_inityP17curandStateXORWOWm,@"STO_CUDA_ENTRY STV_DEFAULT"
_Z7cu_inityP17curandStateXORWOWm:
.text._Z7cu_inityP17curandStateXORWOWm:
        /* <DEDUP_REMOVED lines=13> */
[----:B------:R-:W-:Y:S01]  /*00d0*/  ISETP.NE.AND P0, PT, R0, RZ, PT ;  /* 0x000000ff0000720c */ /* 0x000fe20003f05270 */
[----:B------:R-:W-:Y:S04]  /*00e0*/  BSSY.RECONVERGENT B0, `(.L_x_3) ;  /* 0x00000e1000007945 */ /* 0x000fe80003800200 */
[----:B------:R-:W2:Y:S01]  /*00f0*/  LDC.64 R6, c[0x0][0x388] ;  /* 0x0000e200ff067b82 */ /* 0x000ea20000000a00 */
[----:B0-----:R-:W-:Y:S02]  /*0100*/  LOP3.LUT R2, R2, 0xaad26b49, RZ, 0x3c, !PT ;  /* 0xaad26b4902027812 */ /* 0x001fe400078e3cff */
[----:B------:R-:W-:-:S03]  /*0110*/  LOP3.LUT R3, R3, 0xf7dcefdd, RZ, 0x3c, !PT ;  /* 0xf7dcefdd03037812 */ /* 0x000fc600078e3cff */
[----:B------:R-:W-:Y:S02]  /*0120*/  IMAD R2, R2, 0x4182bed5, RZ ;  /* 0x4182bed502027824 */ /* 0x000fe400078e02ff */
[----:B------:R-:W-:Y:S02]  /*0130*/  IMAD R3, R3, -0x658354e5, RZ ;  /* 0x9a7cab1b03037824 */ /* 0x000fe400078e02ff */
[----:B--2---:R-:W-:Y:S01]  /*0140*/  IMAD.WIDE.U32 R6, R0, 0x30, R6 ;  /* 0x0000003000067825 */ /* 0x004fe200078e0006 */
[C---:B------:R-:W-:Y:S02]  /*0150*/  LOP3.LUT R8, R2.reuse, 0x159a55e5, RZ, 0x3c, !PT ;  /* 0x159a55e502087812 */ /* 0x040fe400078e3cff */
[C---:B------:R-:W-:Y:S01]  /*0160*/  IADD3 R4, PT, PT, R2.reuse, 0x64f0c9, R3 ;  /* 0x0064f0c902047810 */ /* 0x040fe20007ffe003 */
[----:B------:R-:W-:Y:S01]  /*0170*/  IMAD.IADD R7, R7, 0x1, R5 ;  /* 0x0000000107077824 */ /* 0x000fe200078e0205 */
[----:B------:R-:W-:Y:S01]  /*0180*/  LOP3.LUT R10, R3, 0x5491333, RZ, 0x3c, !PT ;  /* 0x05491333030a7812 */ /* 0x000fe200078e3cff */
[----:B------:R-:W-:-:S02]  /*0190*/  VIADD R5, R2, 0x75bcd15 ;  /* 0x075bcd1502057836 */ /* 0x000fc40000000000 */
[----:B------:R-:W-:Y:S02]  /*01a0*/  VIADD R11, R2, 0x583f19 ;  /* 0x00583f19020b7836 */ /* 0x000fe40000000000 */
[----:B------:R-:W-:Y:S01]  /*01b0*/  VIADD R9, R3, 0x1f123bb5 ;  /* 0x1f123bb503097836 */ /* 0x000fe20000000000 */
[----:B-1----:R0:W-:Y:S04]  /*01c0*/  STG.E.64 desc[UR4][R6.64], R4 ;  /* 0x0000000406007986 */ /* 0x0021e8000c101b04 */
[----:B------:R0:W-:Y:S04]  /*01d0*/  STG.E.64 desc[UR4][R6.64+0x8], R8 ;  /* 0x0000080806007986 */ /* 0x0001e8000c101b04 */
[----:B------:R0:W-:Y:S01]  /*01e0*/  STG.E.64 desc[UR4][R6.64+0x10], R10 ;  /* 0x0000100a06007986 */ /* 0x0001e2000c101b04 */
[----:B------:R-:W-:Y:S05]  /*01f0*/  @!P0 BRA `(.L_x_4) ;  /* 0x0000000c003c8947 */ /* 0x000fea0003800000 */
[----:B------:R-:W-:-:S07]  /*0200*/  IMAD.MOV.U32 R12, RZ, RZ, RZ ;  /* 0x000000ffff0c7224 */ /* 0x000fce00078e00ff */
.L_x_10:
[----:B-1----:R-:W-:Y:S01]  /*0210*/  LOP3.LUT R2, R0, 0x3, RZ, 0xc0, !PT ;  /* 0x0000000300027812 */ /* 0x002fe200078ec0ff */
[----:B------:R-:W-:Y:S03]  /*0220*/  BSSY.RECONVERGENT B1, `(.L_x_5) ;  /* 0x00000c6000017945 */ /* 0x000fe60003800200 */
[----:B------:R-:W-:-:S04]  /*0230*/  ISETP.NE.U32.AND P0, PT, R2, RZ, PT ;  /* 0x000000ff0200720c */ /* 0x000fc80003f05070 */
[----:B------:R-:W-:-:S13]  /*0240*/  ISETP.NE.AND.EX P0, PT, RZ, RZ, PT, P0 ;  /* 0x000000ffff00720c */ /* 0x000fda0003f05300 */
[----:B------:R-:W-:Y:S05]  /*0250*/  @!P0 BRA `(.L_x_6) ;  /* 0x0000000c00088947 */ /* 0x000fea0003800000 */
[----:B0-----:R-:W0:Y:S01]  /*0260*/  LDC.64 R8, c[0x4][RZ] ;  /* 0x01000000ff087b82 */ /* 0x001e220000000a00 */
[----:B------:R-:W-:Y:S02]  /*0270*/  IMAD.MOV.U32 R14, RZ, RZ, RZ ;  /* 0x000000ffff0e7224 */ /* 0x000fe400078e00ff */
[----:B0-----:R-:W-:-:S07]  /*0280*/  IMAD.WIDE.U32 R8, R12, 0xc80, R8 ;  /* 0x00000c800c087825 */ /* 0x001fce00078e0008 */
.L_x_9:
[----:B-1----:R-:W-:Y:S01]  /*0290*/  IMAD.MOV.U32 R15, RZ, RZ, RZ ;  /* 0x000000ffff0f7224 */ /* 0x002fe200078e00ff */
[----:B------:R-:W-:Y:S01]  /*02a0*/  CS2R R2, SRZ ;  /* 0x0000000000027805 */ /* 0x000fe2000001ff00 */
[----:B------:R-:W-:Y:S01]  /*02b0*/  IMAD.MOV.U32 R17, RZ, RZ, RZ ;  /* 0x000000ffff117224 */ /* 0x000fe200078e00ff */
[----:B------:R-:W-:-:S07]  /*02c0*/  CS2R R4, SRZ ;  /* 0x0000000000047805 */ /* 0x000fce000001ff00 */
.L_x_8:
[----:B------:R-:W-:-:S05]  /*02d0*/  IMAD.WIDE.U32 R10, R17, 0x4, R6 ;  /* 0x00000004110a7825 */ /* 0x000fca00078e0006 */
[----:B------:R0:W5:Y:S01]  /*02e0*/  LDG.E R16, desc[UR4][R10.64+0x4] ;  /* 0x000004040a107981 */ /* 0x000162000c1e1900 */
[----:B------:R-:W-:-:S07]  /*02f0*/  IMAD.MOV.U32 R19, RZ, RZ, RZ ;  /* 0x000000ffff137224 */ /* 0x000fce00078e00ff */
.L_x_7:
[----:B-----5:R-:W-:Y:S01]  /*0300*/  SHF.R.U32.HI R24, RZ, R19, R16 ;  /* 0x00000013ff187219 */ /* 0x020fe20000011610 */
[----:B0-----:R-:W-:-:S03]  /*0310*/  IMAD.SHL.U32 R10, R17, 0x20, RZ ;  /* 0x00000020110a7824 */ /* 0x001fc600078e00ff */
[----:B------:R-:W-:Y:S01]  /*0320*/  LOP3.LUT R11, R24, 0x1, RZ, 0xc0, !PT ;  /* 0x00000001180b7812 */ /* 0x000fe200078ec0ff */
[----:B------:R-:W-:-:S03]  /*0330*/  IMAD.IADD R10, R10, 0x1, R19 ;  /* 0x000000010a0a7824 */ /* 0x000fc600078e0213 */
[----:B------:R-:W-:Y:S01]  /*0340*/  ISETP.NE.U32.AND P0, PT, R11, 0x1, PT ;  /* 0x000000010b00780c */ /* 0x000fe20003f05070 */
[----:B------:R-:W-:-:S03]  /*0350*/  IMAD R11, R10, 0x5, RZ ;  /* 0x000000050a0b7824 */ /* 0x000fc600078e02ff */
[----:B------:R-:W-:Y:S01]  /*0360*/  R2P PR, R24, 0x7e ;  /* 0x0000007e18007804 */ /* 0x000fe20000000000 */
[----:B------:R-:W-:-:S08]  /*0370*/  IMAD.WIDE.U32 R10, R11, 0x4, R8 ;  /* 0x000000040b0a7825 */ /* 0x000fd000078e0008 */
[----:B------:R-:W2:Y:S04]  /*0380*/  @!P0 LDG.E R18, desc[UR4][R10.64] ;  /* 0x000000040a128981 */ /* 0x000ea8000c1e1900 */
[----:B------:R-:W3:Y:S04]  /*0390*/  @!P0 LDG.E R20, desc[UR4][R10.64+0x10] ;  /* 0x000010040a148981 */ /* 0x000ee8000c1e1900 */
[----:B------:R-:W4:Y:S04]  /*03a0*/  @P1 LDG.E R22, desc[UR4][R10.64+0x14] ;  /* 0x000014040a161981 */ /* 0x000f28000c1e1900 */
[----:B------:R-:W4:Y:S04]  /*03b0*/  @P2 LDG.E R26, desc[UR4][R10.64+0x28] ;  /* 0x000028040a1a2981 */ /* 0x000f28000c1e1900 */
[----:B------:R-:W4:Y:S04]  /*03c0*/  @!P0 LDG.E R21, desc[UR4][R10.64+0x4] ;  /* 0x000004040a158981 */ /* 0x000f28000c1e1900 */
[----:B------:R-:W4:Y:S04]  /*03d0*/  @!P0 LDG.E R23, desc[UR4][R10.64+0xc] ;  /* 0x00000c040a178981 */ /* 0x000f28000c1e1900 */
[----:B------:R-:W4:Y:S04]  /*03e0*/  @P1 LDG.E R25, desc[UR4][R10.64+0x18] ;  /* 0x000018040a191981 */ /* 0x000f28000c1e1900 */
[----:B------:R-:W4:Y:S04]  /*03f0*/  @P3 LDG.E R28, desc[UR4][R10.64+0x3c] ;  /* 0x00003c040a1c3981 */ /* 0x000f28000c1e1900 */
[----:B------:R-:W4:Y:S01]  /*0400*/  @P6 LDG.E R27, desc[UR4][R10.64+0x7c] ;  /* 0x00007c040a1b6981 */ /* 0x000f22000c1e1900 */
[----:B--2---:R-:W-:-:S03]  /*0410*/  @!P0 LOP3.LUT R15, R15, R18, RZ, 0x3c, !PT ;  /* 0x000000120f0f8212 */ /* 0x004fc600078e3cff */
[----:B------:R-:W2:Y:S01]  /*0420*/  @!P0 LDG.E R18, desc[UR4][R10.64+0x8] ;  /* 0x000008040a128981 */ /* 0x000ea2000c1e1900 */
[----:B---3--:R-:W-:-:S03]  /*0430*/  @!P0 LOP3.LUT R3, R3, R20, RZ, 0x3c, !PT ;  /* 0x0000001403038212 */ /* 0x008fc600078e3cff */
[----:B------:R-:W3:Y:S01]  /*0440*/  @P1 LDG.E R20, desc[UR4][R10.64+0x24] ;  /* 0x000024040a141981 */ /* 0x000ee2000c1e1900 */
[----:B----4-:R-:W-:-:S03]  /*0450*/  @P1 LOP3.LUT R15, R15, R22, RZ, 0x3c, !PT ;  /* 0x000000160f0f1212 */ /* 0x010fc600078e3cff */
[----:B------:R-:W4:Y:S01]  /*0460*/  @P2 LDG.E R22, desc[UR4][R10.64+0x38] ;  /* 0x000038040a162981 */ /* 0x000f22000c1e1900 */
[----:B------:R-:W-:-:S03]  /*0470*/  @P2 LOP3.LUT R15, R15, R26, RZ, 0x3c, !PT ;  /* 0x0000001a0f0f2212 */ /* 0x000fc600078e3cff */
[----:B------:R-:W4:Y:S01]  /*0480*/  @P4 LDG.E R26, desc[UR4][R10.64+0x50] ;  /* 0x000050040a1a4981 */ /* 0x000f22000c1e1900 */
[----:B------:R-:W-:-:S03]  /*0490*/  @!P0 LOP3.LUT R4, R4, R21, RZ, 0x3c, !PT ;  /* 0x0000001504048212 */ /* 0x000fc600078e3cff */
[----:B------:R-:W4:Y:S01]  /*04a0*/  @P1 LDG.E R21, desc[UR4][R10.64+0x20] ;  /* 0x000020040a151981 */ /* 0x000f22000c1e1900 */
[----:B------:R-:W-:-:S03]  /*04b0*/  @!P0 LOP3.LUT R2, R2, R23, RZ, 0x3c, !PT ;  /* 0x0000001702028212 */ /* 0x000fc600078e3cff */
[----:B------:R-:W4:Y:S01]  /*04c0*/  @P2 LDG.E R23, desc[UR4][R10.64+0x2c] ;  /* 0x00002c040a172981 */ /* 0x000f22000c1e1900 */
[----:B------:R-:W-:-:S03]  /*04d0*/  @P1 LOP3.LUT R4, R4, R25, RZ, 0x3c, !PT ;  /* 0x0000001904041212 */ /* 0x000fc600078e3cff */
[----:B------:R-:W4:Y:S01]  /*04e0*/  @P2 LDG.E R25, desc[UR4][R10.64+0x34] ;  /* 0x000034040a192981 */ /* 0x000f22000c1e1900 */
[----:B--2---:R-:W-:-:S03]  /*04f0*/  @!P0 LOP3.LUT R5, R5, R18, RZ, 0x3c, !PT ;  /* 0x0000001205058212 */ /* 0x004fc600078e3cff */
[----:B------:R-:W2:Y:S01]  /*0500*/  @P1 LDG.E R18, desc[UR4][R10.64+0x1c] ;  /* 0x00001c040a121981 */ /* 0x000ea2000c1e1900 */
[----:B---3--:R-:W-:-:S03]  /*0510*/  @P1 LOP3.LUT R3, R3, R20, RZ, 0x3c, !PT ;  /* 0x0000001403031212 */ /* 0x008fc600078e3cff */
[----:B------:R-:W3:Y:S01]  /*0520*/  @P2 LDG.E R20, desc[UR4][R10.64+0x30] ;  /* 0x000030040a142981 */ /* 0x000ee2000c1e1900 */
[----:B----4-:R-:W-:-:S03]  /*0530*/  @P2 LOP3.LUT R3, R3, R22, RZ, 0x3c, !PT ;  /* 0x0000001603032212 */ /* 0x010fc600078e3cff */
[----:B------:R-:W4:Y:S01]  /*0540*/  @P3 LDG.E R22, desc[UR4][R10.64+0x4c] ;  /* 0x00004c040a163981 */ /* 0x000f22000c1e1900 */
[----:B------:R-:W-:-:S04]  /*0550*/  @P3 LOP3.LUT R15, R15, R28, RZ, 0x3c, !PT ;  /* 0x0000001c0f0f3212 */ /* 0x000fc800078e3cff */
[----:B------:R-:W-:Y:S02]  /*0560*/  @P4 LOP3.LUT R15, R15, R26, RZ, 0x3c, !PT ;  /* 0x0000001a0f0f4212 */ /* 0x000fe400078e3cff */
[----:B------:R-:W-:Y:S01]  /*0570*/  @P1 LOP3.LUT R2, R2, R21, RZ, 0x3c, !PT ;  /* 0x0000001502021212 */ /* 0x000fe200078e3cff */
[----:B------:R-:W4:Y:S04]  /*0580*/  @P5 LDG.E R26, desc[UR4][R10.64+0x64] ;  /* 0x000064040a1a5981 */ /* 0x000f28000c1e1900 */
[----:B------:R-:W4:Y:S01]  /*0590*/  @P3 LDG.E R21, desc[UR4][R10.64+0x40] ;  /* 0x000040040a153981 */ /* 0x000f22000c1e1900 */
[----:B------:R-:W-:Y:S02]  /*05a0*/  @P2 LOP3.LUT R4, R4, R23, RZ, 0x3c, !PT ;  /* 0x0000001704042212 */ /* 0x000fe400078e3cff */
[----:B------:R-:W-:Y:S01]  /*05b0*/  @P2 LOP3.LUT R2, R2, R25, RZ, 0x3c, !PT ;  /* 0x0000001902022212 */ /* 0x000fe200078e3cff */
[----:B------:R-:W4:Y:S04]  /*05c0*/  @P3 LDG.E R23, desc[UR4][R10.64+0x48] ;  /* 0x000048040a173981 */ /* 0x000f28000c1e1900 */
[----:B------:R-:W4:Y:S01]  /*05d0*/  @P4 LDG.E R25, desc[UR4][R10.64+0x54] ;  /* 0x000054040a194981 */ /* 0x000f22000c1e1900 */
[----:B--2---:R-:W-:-:S03]  /*05e0*/  @P1 LOP3.LUT R5, R5, R18, RZ, 0x3c, !PT ;  /* 0x0000001205051212 */ /* 0x004fc600078e3cff */
[----:B------:R-:W2:Y:S01]  /*05f0*/  @P3 LDG.E R18, desc[UR4][R10.64+0x44] ;  /* 0x000044040a123981 */ /* 0x000ea2000c1e1900 */
[----:B---3--:R-:W-:-:S03]  /*0600*/  @P2 LOP3.LUT R5, R5, R20, RZ, 0x3c, !PT ;  /* 0x0000001405052212 */ /* 0x008fc600078e3cff */
[----:B------:R-:W3:Y:S01]  /*0610*/  @P4 LDG.E R20, desc[UR4][R10.64+0x58] ;  /* 0x000058040a144981 */ /* 0x000ee2000c1e1900 */
[----:B----4-:R-:W-:-:S03]  /*0620*/  @P3 LOP3.LUT R3, R3, R22, RZ, 0x3c, !PT ;  /* 0x0000001603033212 */ /* 0x010fc600078e3cff */
[----:B------:R-:W4:Y:S01]  /*0630*/  @P4 LDG.E R22, desc[UR4][R10.64+0x60] ;  /* 0x000060040a164981 */ /* 0x000f22000c1e1900 */
[----:B------:R-:W-:Y:S02]  /*0640*/  LOP3.LUT P0, RZ, R24, 0x80, RZ, 0xc0, !PT ;  /* 0x0000008018ff7812 */ /* 0x000fe4000780c0ff */
[----:B------:R-:W-:Y:S02]  /*0650*/  @P5 LOP3.LUT R15, R15, R26, RZ, 0x3c, !PT ;  /* 0x0000001a0f0f5212 */ /* 0x000fe400078e3cff */
[----:B------:R-:W4:Y:S01]  /*0660*/  @P6 LDG.E R26, desc[UR4][R10.64+0x78] ;  /* 0x000078040a1a6981 */ /* 0x000f22000c1e1900 */
[----:B------:R-:W-:-:S03]  /*0670*/  @P3 LOP3.LUT R4, R4, R21, RZ, 0x3c, !PT ;  /* 0x0000001504043212 */ /* 0x000fc600078e3cff */
[----:B------:R-:W4:Y:S01]  /*0680*/  @P4 LDG.E R21, desc[UR4][R10.64+0x5c] ;  /* 0x00005c040a154981 */ /* 0x000f22000c1e1900 */
[----:B------:R-:W-:-:S03]  /*0690*/  @P3 LOP3.LUT R2, R2, R23, RZ, 0x3c, !PT ;  /* 0x0000001702023212 */ /* 0x000fc600078e3cff */
[----:B------:R-:W4:Y:S01]  /*06a0*/  @P5 LDG.E R23, desc[UR4][R10.64+0x68] ;  /* 0x000068040a175981 */ /* 0x000f22000c1e1900 */
[----:B------:R-:W-:-:S03]  /*06b0*/  @P4 LOP3.LUT R4, R4, R25, RZ, 0x3c, !PT ;  /* 0x0000001904044212 */ /* 0x000fc600078e3cff */
[----:B------:R-:W4:Y:S01]  /*06c0*/  @P5 LDG.E R25, desc[UR4][R10.64+0x70] ;  /* 0x000070040a195981 */ /* 0x000f22000c1e1900 */
[----:B--2---:R-:W-:-:S03]  /*06d0*/  @P3 LOP3.LUT R5, R5, R18, RZ, 0x3c, !PT ;  /* 0x0000001205053212 */ /* 0x004fc600078e3cff */
[----:B------:R-:W2:Y:S01]  /*06e0*/  @P5 LDG.E R18, desc[UR4][R10.64+0x6c] ;  /* 0x00006c040a125981 */ /* 0x000ea2000c1e1900 */
[----:B---3--:R-:W-:-:S03]  /*06f0*/  @P4 LOP3.LUT R5, R5, R20, RZ, 0x3c, !PT ;  /* 0x0000001405054212 */ /* 0x008fc600078e3cff */
[----:B------:R-:W3:Y:S01]  /*0700*/  @P5 LDG.E R20, desc[UR4][R10.64+0x74] ;  /* 0x000074040a145981 */ /* 0x000ee2000c1e1900 */
[----:B----4-:R-:W-:-:S03]  /*0710*/  @P4 LOP3.LUT R3, R3, R22, RZ, 0x3c, !PT ;  /* 0x0000001603034212 */ /* 0x010fc600078e3cff */
[----:B------:R-:W4:Y:S01]  /*0720*/  @P0 LDG.E R22, desc[UR4][R10.64+0x8c] ;  /* 0x00008c040a160981 */ /* 0x000f22000c1e1900 */
[----:B------:R-:W-:-:S03]  /*0730*/  @P6 LOP3.LUT R15, R15, R26, RZ, 0x3c, !PT ;  /* 0x0000001a0f0f6212 */ /* 0x000fc600078e3cff */
        /* <DEDUP_REMOVED lines=13> */
[----:B------:R-:W-:Y:S02]  /*0810*/  @P6 LOP3.LUT R4, R4, R27, RZ, 0x3c, !PT ;  /* 0x0000001b04046212 */ /* 0x000fe400078e3cff */
[----:B------:R-:W-:Y:S02]  /*0820*/  @P6 LOP3.LUT R2, R2, R21, RZ, 0x3c, !PT ;  /* 0x0000001502026212 */ /* 0x000fe400078e3cff */
[----:B------:R-:W-:Y:S02]  /*0830*/  @P0 LOP3.LUT R4, R4, R23, RZ, 0x3c, !PT ;  /* 0x0000001704040212 */ /* 0x000fe400078e3cff */
[----:B------:R-:W-:Y:S02]  /*0840*/  @P0 LOP3.LUT R2, R2, R25, RZ, 0x3c, !PT ;  /* 0x0000001902020212 */ /* 0x000fe400078e3cff */
[----:B--2---:R-:W-:Y:S02]  /*0850*/  @P6 LOP3.LUT R5, R5, R18, RZ, 0x3c, !PT ;  /* 0x0000001205056212 */ /* 0x004fe400078e3cff */
[----:B---3--:R-:W-:-:S02]  /*0860*/  @P6 LOP3.LUT R3, R3, R20, RZ, 0x3c, !PT ;  /* 0x0000001403036212 */ /* 0x008fc400078e3cff */
[----:B----4-:R-:W-:Y:S02]  /*0870*/  @P0 LOP3.LUT R5, R5, R22, RZ, 0x3c, !PT ;  /* 0x0000001605050212 */ /* 0x010fe400078e3cff */
[----:B------:R-:W-:Y:S02]  /*0880*/  @P0 LOP3.LUT R3, R3, R26, RZ, 0x3c, !PT ;  /* 0x0000001a03030212 */ /* 0x000fe400078e3cff */
[----:B------:R-:W-:-:S13]  /*0890*/  R2P PR, R24.B1, 0x7f ;  /* 0x0000007f18007804 */ /* 0x000fda0000001000 */
[----:B------:R-:W2:Y:S04]  /*08a0*/  @P0 LDG.E R18, desc[UR4][R10.64+0xa0] ;  /* 0x0000a0040a120981 */ /* 0x000ea8000c1e1900 */
[----:B------:R-:W3:Y:S04]  /*08b0*/  @P1 LDG.E R22, desc[UR4][R10.64+0xb4] ;  /* 0x0000b4040a161981 */ /* 0x000ee8000c1e1900 */
[----:B------:R-:W4:Y:S04]  /*08c0*/  @P2 LDG.E R26, desc[UR4][R10.64+0xc8] ;  /* 0x0000c8040a1a2981 */ /* 0x000f28000c1e1900 */
[----:B------:R-:W4:Y:S04]  /*08d0*/  @P3 LDG.E R28, desc[UR4][R10.64+0xdc] ;  /* 0x0000dc040a1c3981 */ /* 0x000f28000c1e1900 */
[----:B------:R-:W4:Y:S04]  /*08e0*/  @P0 LDG.E R23, desc[UR4][R10.64+0xa4] ;  /* 0x0000a4040a170981 */ /* 0x000f28000c1e1900 */
[----:B------:R-:W4:Y:S04]  /*08f0*/  @P0 LDG.E R20, desc[UR4][R10.64+0xa8] ;  /* 0x0000a8040a140981 */ /* 0x000f28000c1e1900 */
[----:B------:R-:W4:Y:S04]  /*0900*/  @P4 LDG.E R25, desc[UR4][R10.64+0xf0] ;  /* 0x0000f0040a194981 */ /* 0x000f28000c1e1900 */
        /* <DEDUP_REMOVED lines=21> */
[----:B------:R-:W-:Y:S02]  /*0a60*/  LOP3.LUT P0, RZ, R24, 0x8000, RZ, 0xc0, !PT ;  /* 0x0000800018ff7812 */ /* 0x000fe4000780c0ff */
[----:B----4-:R-:W-:Y:S01]  /*0a70*/  @P5 LOP3.LUT R15, R15, R26, RZ, 0x3c, !PT ;  /* 0x0000001a0f0f5212 */ /* 0x010fe200078e3cff */
[----:B------:R-:W4:Y:S04]  /*0a80*/  @P3 LDG.E R24, desc[UR4][R10.64+0xe4] ;  /* 0x0000e4040a183981 */ /* 0x000f28000c1e1900 */
[----:B------:R-:W2:Y:S01]  /*0a90*/  @P6 LDG.E R26, desc[UR4][R10.64+0x118] ;  /* 0x000118040a1a6981 */ /* 0x000ea2000c1e1900 */
        /* <DEDUP_REMOVED lines=8> */
[----:B---3--:R-:W-:-:S03]  /*0b20*/  @P2 LOP3.LUT R3, R3, R22, RZ, 0x3c, !PT ;  /* 0x0000001603032212 */ /* 0x008fc600078e3cff */
[----:B------:R-:W3:Y:S01]  /*0b30*/  @P4 LDG.E R22, desc[UR4][R10.64+0x100] ;  /* 0x000100040a164981 */ /* 0x000ee2000c1e1900 */
[----:B--2---:R-:W-:-:S03]  /*0b40*/  @P6 LOP3.LUT R15, R15, R26, RZ, 0x3c, !PT ;  /* 0x0000001a0f0f6212 */ /* 0x004fc600078e3cff */
[----:B------:R-:W2:Y:S01]  /*0b50*/  @P0 LDG.E R26, desc[UR4][R10.64+0x12c] ;  /* 0x00012c040a1a0981 */ /* 0x000ea2000c1e1900 */
[----:B----4-:R-:W-:-:S03]  /*0b60*/  @P2 LOP3.LUT R2, R2, R23, RZ, 0x3c, !PT ;  /* 0x0000001702022212 */ /* 0x010fc600078e3cff */
[----:B------:R-:W4:Y:S01]  /*0b70*/  @P4 LDG.E R23, desc[UR4][R10.64+0xfc] ;  /* 0x0000fc040a174981 */ /* 0x000f22000c1e1900 */
[----:B------:R-:W-:-:S03]  /*0b80*/  @P2 LOP3.LUT R5, R5, R20, RZ, 0x3c, !PT ;  /* 0x0000001405052212 */ /* 0x000fc600078e3cff */
[----:B------:R-:W4:Y:S01]  /*0b90*/  @P4 LDG.E R20, desc[UR4][R10.64+0xf8] ;  /* 0x0000f8040a144981 */ /* 0x000f22000c1e1900 */
[----:B------:R-:W-:Y:S02]  /*0ba0*/  @P3 LOP3.LUT R2, R2, R27, RZ, 0x3c, !PT ;  /* 0x0000001b02023212 */ /* 0x000fe400078e3cff */
[----:B------:R-:W-:Y:S01]  /*0bb0*/  @P3 LOP3.LUT R4, R4, R25, RZ, 0x3c, !PT ;  /* 0x0000001904043212 */ /* 0x000fe200078e3cff */
[----:B------:R-:W4:Y:S01]  /*0bc0*/  @P5 LDG.E R27, desc[UR4][R10.64+0x110] ;  /* 0x000110040a1b5981 */ /* 0x000f22000c1e1900 */
[----:B------:R-:W-:-:S03]  /*0bd0*/  @P3 LOP3.LUT R5, R5, R24, RZ, 0x3c, !PT ;  /* 0x0000001805053212 */ /* 0x000fc600078e3cff */
[----:B------:R-:W4:Y:S04]  /*0be0*/  @P5 LDG.E R25, desc[UR4][R10.64+0x108] ;  /* 0x000108040a195981 */ /* 0x000f28000c1e1900 */
        /* <DEDUP_REMOVED lines=19> */
[----:B------:R-:W-:-:S05]  /*0d20*/  VIADD R19, R19, 0x10 ;  /* 0x0000001013137836 */ /* 0x000fca0000000000 */
[----:B------:R-:W-:Y:S02]  /*0d30*/  ISETP.NE.AND P1, PT, R19, 0x20, PT ;  /* 0x000000201300780c */ /* 0x000fe40003f25270 */
[----:B------:R-:W-:Y:S02]  /*0d40*/  @P5 LOP3.LUT R3, R3, R18, RZ, 0x3c, !PT ;  /* 0x0000001203035212 */ /* 0x000fe400078e3cff */
[----:B------:R-:W-:Y:S02]  /*0d50*/  @P6 LOP3.LUT R4, R4, R21, RZ, 0x3c, !PT ;  /* 0x0000001504046212 */ /* 0x000fe400078e3cff */
[----:B---3--:R-:W-:-:S04]  /*0d60*/  @P6 LOP3.LUT R3, R3, R22, RZ, 0x3c, !PT ;  /* 0x0000001603036212 */ /* 0x008fc800078e3cff */
[----:B--2---:R-:W-:Y:S02]  /*0d70*/  @P0 LOP3.LUT R3, R3, R26, RZ, 0x3c, !PT ;  /* 0x0000001a03030212 */ /* 0x004fe400078e3cff */
[----:B----4-:R-:W-:Y:S02]  /*0d80*/  @P6 LOP3.LUT R2, R2, R23, RZ, 0x3c, !PT ;  /* 0x0000001702026212 */ /* 0x010fe400078e3cff */
[----:B------:R-:W-:Y:S02]  /*0d90*/  @P6 LOP3.LUT R5, R5, R20, RZ, 0x3c, !PT ;  /* 0x0000001405056212 */ /* 0x000fe400078e3cff */
[----:B------:R-:W-:Y:S02]  /*0da0*/  @P0 LOP3.LUT R2, R2, R27, RZ, 0x3c, !PT ;  /* 0x0000001b02020212 */ /* 0x000fe400078e3cff */
[----:B------:R-:W-:Y:S02]  /*0db0*/  @P0 LOP3.LUT R4, R4, R25, RZ, 0x3c, !PT ;  /* 0x0000001904040212 */ /* 0x000fe400078e3cff */
[----:B------:R-:W-:Y:S01]  /*0dc0*/  @P0 LOP3.LUT R5, R5, R24, RZ, 0x3c, !PT ;  /* 0x0000001805050212 */ /* 0x000fe200078e3cff */
[----:B------:R-:W-:Y:S06]  /*0dd0*/  @P1 BRA `(.L_x_7) ;  /* 0xfffffff400481947 */ /* 0x000fec000383ffff */
[----:B------:R-:W-:-:S05]  /*0de0*/  VIADD R17, R17, 0x1 ;  /* 0x0000000111117836 */ /* 0x000fca0000000000 */
[----:B------:R-:W-:-:S13]  /*0df0*/  ISETP.NE.AND P0, PT, R17, 0x5, PT ;  /* 0x000000051100780c */ /* 0x000fda0003f05270 */
[----:B------:R-:W-:Y:S05]  /*0e00*/  @P0 BRA `(.L_x_8) ;  /* 0xfffffff400300947 */ /* 0x000fea000383ffff */
[----:B------:R1:W-:Y:S01]  /*0e10*/  STG.E.64 desc[UR4][R6.64+0x8], R4 ;  /* 0x0000080406007986 */ /* 0x0003e2000c101b04 */
[----:B------:R-:W-:Y:S01]  /*0e20*/  VIADD R14, R14, 0x1 ;  /* 0x000000010e0e7836 */ /* 0x000fe20000000000 */
[----:B------:R-:W-:Y:S02]  /*0e30*/  LOP3.LUT R11, R0, 0x3, RZ, 0xc0, !PT ;  /* 0x00000003000b7812 */ /* 0x000fe400078ec0ff */
[----:B------:R1:W-:Y:S02]  /*0e40*/  STG.E.64 desc[UR4][R6.64+0x10], R2 ;  /* 0x0000100206007986 */ /* 0x0003e4000c101b04 */
[----:B------:R-:W-:Y:S02]  /*0e50*/  ISETP.GE.U32.AND P0, PT, R14, R11, PT ;  /* 0x0000000b0e00720c */ /* 0x000fe40003f06070 */
[----:B------:R1:W-:Y:S11]  /*0e60*/  STG.E desc[UR4][R6.64+0x4], R15 ;  /* 0x0000040f06007986 */ /* 0x0003f6000c101904 */
[----:B------:R-:W-:Y:S05]  /*0e70*/  @!P0 BRA `(.L_x_9) ;  /* 0xfffffff400048947 */ /* 0x000fea000383ffff */
.L_x_6:
[----:B------:R-:W-:Y:S05]  /*0e80*/  BSYNC.RECONVERGENT B1 ;  /* 0x0000000000017941 */ /* 0x000fea0003800200 */
.L_x_5:
[----:B------:R-:W-:Y:S01]  /*0e90*/  ISETP.GT.U32.AND P0, PT, R0, 0x3, PT ;  /* 0x000000030000780c */ /* 0x000fe20003f04070 */
[----:B------:R-:W-:Y:S01]  /*0ea0*/  VIADD R12, R12, 0x1 ;  /* 0x000000010c0c7836 */ /* 0x000fe20000000000 */
[--C-:B------:R-:W-:Y:S02]  /*0eb0*/  SHF.R.U64 R0, R0, 0x2, R13.reuse ;  /* 0x0000000200007819 */ /* 0x100fe4000000120d */
[----:B------:R-:W-:Y:S02]  /*0ec0*/  ISETP.GT.U32.AND.EX P0, PT, R13, RZ, PT, P0 ;  /* 0x000000ff0d00720c */ /* 0x000fe40003f04100 */
[----:B------:R-:W-:-:S11]  /*0ed0*/  SHF.R.U32.HI R13, RZ, 0x2, R13 ;  /* 0x00000002ff0d7819 */ /* 0x000fd6000001160d */
[----:B------:R-:W-:Y:S05]  /*0ee0*/  @P0 BRA `(.L_x_10) ;  /* 0xfffffff000c80947 */ /* 0x000fea000383ffff */
.L_x_4:
[----:B------:R-:W-:Y:S05]  /*0ef0*/  BSYNC.RECONVERGENT B0 ;  /* 0x0000000000007941 */ /* 0x000fea0003800200 */
.L_x_3:
[----:B------:R-:W-:Y:S04]  /*0f00*/  STG.E.64 desc[UR4][R6.64+0x18], RZ ;  /* 0x000018ff06007986 */ /* 0x000fe8000c101b04 */
[----:B------:R-:W-:Y:S04]  /*0f10*/  STG.E desc[UR4][R6.64+0x20], RZ ;  /* 0x000020ff06007986 */ /* 0x000fe8000c101904 */
[----:B------:R-:W-:Y:S01]  /*0f20*/  STG.E.64 desc[UR4][R6.64+0x28], RZ ;  /* 0x000028ff06007986 */ /* 0x000fe2000c101b04 */
[----:B------:R-:W-:Y:S05]  /*0f30*/  EXIT ;  /* 0x000000000000794d */ /* 0x000fea0003800000 */
.L_x_11:
        /* <DEDUP_REMOVED lines=12> */
.L_x_14:


//--------------------- .nv.global.init           --------------------------
	.section	.nv.global.init,"aw",@progbits
	.align	4
.nv.global.init:
	.type		mrg32k3aM1SubSeq,@object
	.size		mrg32k3aM1SubSeq,(mrg32k3aM2SubSeq - mrg32k3aM1SubSeq)
mrg32k3aM1SubSeq:
        /*0000*/ 	.byte	0x0b, 0xcc, 0xee, 0x04, 0x73, 0x29, 0x8b, 0x6f, 0xf6, 0x53, 0x03, 0xf6, 0x23, 0xf6, 0xea, 0xda
        /* <DEDUP_REMOVED lines=125> */
	.type		mrg32k3aM2SubSeq,@object
	.size		mrg32k3aM2SubSeq,(mrg32k3aM1 - mrg32k3aM2SubSeq)
mrg32k3aM2SubSeq:
        /* <DEDUP_REMOVED lines=126> */
	.type		mrg32k3aM1,@object
	.size		mrg32k3aM1,(mrg32k3aM1Seq - mrg32k3aM1)
mrg32k3aM1:
        /* <DEDUP_REMOVED lines=144> */
	.type		mrg32k3aM1Seq,@object
	.size		mrg32k3aM1Seq,(mrg32k3aM2 - mrg32k3aM1Seq)
mrg32k3aM1Seq:
        /* <DEDUP_REMOVED lines=144> */
	.type		mrg32k3aM2,@object
	.size		mrg32k3aM2,(mrg32k3aM2Seq - mrg32k3aM2)
mrg32k3aM2:
        /* <DEDUP_REMOVED lines=144> */
	.type		mrg32k3aM2Seq,@object
	.size		mrg32k3aM2Seq,(precalc_xorwow_matrix - mrg32k3aM2Seq)
mrg32k3aM2Seq:
        /* <DEDUP_REMOVED lines=144> */
	.type		precalc_xorwow_matrix,@object
	.size		precalc_xorwow_matrix,(precalc_xorwow_offset_matrix - precalc_xorwow_matrix)
precalc_xorwow_matrix:
        /* <DEDUP_REMOVED lines=6400> */
	.type		precalc_xorwow_offset_matrix,@object
	.size		precalc_xorwow_offset_matrix,(.L_1 - precalc_xorwow_offset_matrix)
precalc_xorwow_offset_matrix:
        /* <DEDUP_REMOVED lines=6400> */
.L_1:


//--------------------- .nv.shared._Z6cu_dotILj512EEvPiS0_S0_m --------------------------
	.section	.nv.shared._Z6cu_dotILj512EEvPiS0_S0_m,"aw",@nobits
	.sectionflags	@""
	.align	16
	.zero		1024


//--------------------- .nv.shared.reserved.0     --------------------------
	.section	.nv.shared.reserved.0,"aw",@nobits
	.weak		__nv_reservedSMEM_offset_0_alias
	.size		__nv_reservedSMEM_offset_0_alias, 0, 64
	.other		__nv_reservedSMEM_offset_0_alias,@"STO_CUDA_RESERVED_SHARED STV_DEFAULT"
__nv_reservedSMEM_offset_0_alias:
	.zero		0
	.zero		64


//--------------------- .nv.shared._Z18cugen_curand_arrayP17curandStateXORWOWPim --------------------------
	.section	.nv.shared._Z18cugen_curand_arrayP17curandStateXORWOWPim,"aw",@nobits
	.sectionflags	@""
	.align	16
	.zero		1024


//--------------------- .nv.shared._Z7cu_inityP17curandStateXORWOWm --------------------------
	.section	.nv.shared._Z7cu_inityP17curandStateXORWOWm,"aw",@nobits
	.sectionflags	@""
	.align	16
	.zero		1024


//--------------------- .nv.constant0._Z6cu_dotILj512EEvPiS0_S0_m --------------------------
	.section	.nv.constant0._Z6cu_dotILj512EEvPiS0_S0_m,"a",@progbits
	.sectionflags	@""
	.align	4
.nv.constant0._Z6cu_dotILj512EEvPiS0_S0_m:
	.zero		928


//--------------------- .nv.constant0._Z18cugen_curand_arrayP17curandStateXORWOWPim --------------------------
	.section	.nv.constant0._Z18cugen_curand_arrayP17curandStateXORWOWPim,"a",@progbits
	.sectionflags	@""
	.align	4
.nv.constant0._Z18cugen_curand_arrayP17curandStateXORWOWPim:
	.zero		920


//--------------------- .nv.constant0._Z7cu_inityP17curandStateXORWOWm --------------------------
	.section	.nv.constant0._Z7cu_inityP17curandStateXORWOWm,"a",@progbits
	.sectionflags	@""
	.align	4
.nv.constant0._Z7cu_inityP17curandStateXORWOWm:
	.zero		920


//--------------------- SYMBOLS --------------------------

	.type		.nv.reservedSmem.offset0,@object
	.size		.nv.reservedSmem.offset0,0x4
	.type		.nv.reservedSmem.cap,@object
	.size		.nv.reservedSmem.cap,0x4
